//
// Generated by NVIDIA NVVM Compiler
//
// Compiler Build ID: CL-36424714
// Cuda compilation tools, release 13.0, V13.0.88
// Based on NVVM 20.0.0
//

.version 9.0
.target sm_100
.address_size 64

	// .globl	_Z20calculate_populationPfS_PiS0_fm
// _ZZ20calculate_populationPfS_PiS0_fmE11cached_lats has been demoted
// _ZZ20calculate_populationPfS_PiS0_fmE12cached_longs has been demoted
// _ZZ20calculate_populationPfS_PiS0_fmE11cached_pops has been demoted
.global .align 4 .b8 __cudart_i2opi_f[24] = {65, 144, 67, 60, 153, 149, 98, 219, 192, 221, 52, 245, 209, 87, 39, 252, 41, 21, 68, 78, 110, 131, 249, 162};

.visible .entry _Z20calculate_populationPfS_PiS0_fm(
	.param .u64 .ptr .align 1 _Z20calculate_populationPfS_PiS0_fm_param_0,
	.param .u64 .ptr .align 1 _Z20calculate_populationPfS_PiS0_fm_param_1,
	.param .u64 .ptr .align 1 _Z20calculate_populationPfS_PiS0_fm_param_2,
	.param .u64 .ptr .align 1 _Z20calculate_populationPfS_PiS0_fm_param_3,
	.param .f32 _Z20calculate_populationPfS_PiS0_fm_param_4,
	.param .u64 _Z20calculate_populationPfS_PiS0_fm_param_5
)
{
	.local .align 4 .b8 	__local_depot0[28];
	.reg .b64 	%SP;
	.reg .b64 	%SPL;
	.reg .pred 	%p<50>;
	.reg .b32 	%r<234>;
	.reg .b32 	%f<170>;
	.reg .b64 	%rd<120>;
	.reg .b64 	%fd<11>;
	// demoted variable
	.shared .align 4 .b8 _ZZ20calculate_populationPfS_PiS0_fmE11cached_lats[4096];
	// demoted variable
	.shared .align 4 .b8 _ZZ20calculate_populationPfS_PiS0_fmE12cached_longs[4096];
	// demoted variable
	.shared .align 4 .b8 _ZZ20calculate_populationPfS_PiS0_fmE11cached_pops[4096];
	mov.u64 	%SPL, __local_depot0;
	ld.param.u64 	%rd36, [_Z20calculate_populationPfS_PiS0_fm_param_0];
	ld.param.u64 	%rd37, [_Z20calculate_populationPfS_PiS0_fm_param_1];
	ld.param.u64 	%rd33, [_Z20calculate_populationPfS_PiS0_fm_param_2];
	ld.param.u64 	%rd35, [_Z20calculate_populationPfS_PiS0_fm_param_5];
	cvta.to.global.u64 	%rd38, %rd33;
	cvta.to.global.u64 	%rd1, %rd37;
	cvta.to.global.u64 	%rd2, %rd36;
	add.u64 	%rd3, %SPL, 0;
	add.u64 	%rd4, %SPL, 0;
	add.u64 	%rd5, %SPL, 0;
	add.u64 	%rd6, %SPL, 0;
	add.u64 	%rd7, %SPL, 0;
	mov.u32 	%r71, %tid.x;
	mov.u32 	%r1, %ntid.x;
	mov.u32 	%r2, %ctaid.x;
	mad.lo.s32 	%r72, %r1, %r2, %r71;
	cvt.u64.u32 	%rd8, %r72;
	mul.wide.u32 	%rd44, %r72, 4;
	add.s64 	%rd9, %rd2, %rd44;
	ld.global.f32 	%f33, [%rd9];
	shl.b32 	%r73, %r71, 2;
	mov.u32 	%r74, _ZZ20calculate_populationPfS_PiS0_fmE11cached_lats;
	add.s32 	%r75, %r74, %r73;
	st.shared.f32 	[%r75], %f33;
	add.s64 	%rd10, %rd1, %rd44;
	ld.global.f32 	%f34, [%rd10];
	mov.u32 	%r76, _ZZ20calculate_populationPfS_PiS0_fmE12cached_longs;
	add.s32 	%r77, %r76, %r73;
	st.shared.f32 	[%r77], %f34;
	add.s64 	%rd11, %rd38, %rd44;
	ld.global.u32 	%r78, [%rd11];
	mov.u32 	%r79, _ZZ20calculate_populationPfS_PiS0_fmE11cached_pops;
	add.s32 	%r80, %r79, %r73;
	st.shared.u32 	[%r80], %r78;
	bar.sync 	0;
	setp.le.u64 	%p2, %rd35, %rd8;
	@%p2 bra 	$L__BB0_45;
	cvt.u32.u64 	%r81, %rd8;
	ld.global.u32 	%r3, [%rd11];
	add.s32 	%r212, %r81, 1;
	cvt.s64.s32 	%rd112, %r212;
	setp.le.u64 	%p3, %rd35, %rd112;
	@%p3 bra 	$L__BB0_45;
	ld.global.f32 	%f35, [%rd10];
	ld.global.f32 	%f36, [%rd9];
	mov.f32 	%f37, 0f42B40000;
	sub.f32 	%f38, %f37, %f36;
	mul.f32 	%f39, %f38, 0f3C8EFA35;
	mul.f32 	%f1, %f35, 0f3C8EFA35;
	mul.f32 	%f40, %f39, 0f3F22F983;
	cvt.rni.s32.f32 	%r82, %f40;
	cvt.rn.f32.s32 	%f41, %r82;
	fma.rn.f32 	%f42, %f41, 0fBFC90FDA, %f39;
	fma.rn.f32 	%f43, %f41, 0fB3A22168, %f42;
	fma.rn.f32 	%f44, %f41, 0fA7C234C5, %f43;
	abs.f32 	%f45, %f39;
	setp.ltu.f32 	%p4, %f45, 0f47CE4780;
	setp.eq.f32 	%p5, %f45, 0f7F800000;
	mov.b32 	%r5, %f39;
	shr.u32 	%r83, %r5, 23;
	and.b32  	%r6, %r83, 31;
	mov.f32 	%f46, 0f00000000;
	mul.rn.f32 	%f47, %f39, %f46;
	or.pred  	%p1, %p4, %p5;
	selp.b32 	%r7, %r82, 0, %p4;
	selp.f32 	%f2, %f44, %f47, %p4;
$L__BB0_3:
	div.u32 	%r84, %r212, %r1;
	setp.ne.s32 	%p6, %r2, %r84;
	@%p6 bra 	$L__BB0_5;
	rem.u32 	%r85, %r212, %r1;
	shl.b32 	%r86, %r85, 2;
	mov.u32 	%r87, _ZZ20calculate_populationPfS_PiS0_fmE11cached_lats;
	add.s32 	%r88, %r87, %r86;
	ld.shared.f32 	%f163, [%r88];
	mov.u32 	%r89, _ZZ20calculate_populationPfS_PiS0_fmE12cached_longs;
	add.s32 	%r90, %r89, %r86;
	ld.shared.f32 	%f164, [%r90];
	mov.u32 	%r91, _ZZ20calculate_populationPfS_PiS0_fmE11cached_pops;
	add.s32 	%r92, %r91, %r86;
	ld.shared.u32 	%r213, [%r92];
	bra.uni 	$L__BB0_6;
$L__BB0_5:
	ld.param.u64 	%rd110, [_Z20calculate_populationPfS_PiS0_fm_param_2];
	shl.b64 	%rd45, %rd112, 2;
	add.s64 	%rd46, %rd2, %rd45;
	ld.global.f32 	%f163, [%rd46];
	add.s64 	%rd47, %rd1, %rd45;
	ld.global.f32 	%f164, [%rd47];
	cvta.to.global.u64 	%rd48, %rd110;
	add.s64 	%rd49, %rd48, %rd45;
	ld.global.u32 	%r213, [%rd49];
$L__BB0_6:
	mov.f32 	%f48, 0f42B40000;
	sub.f32 	%f49, %f48, %f163;
	mul.f32 	%f9, %f49, 0f3C8EFA35;
	mov.u32 	%r217, %r7;
	mov.f32 	%f165, %f2;
	@%p1 bra 	$L__BB0_12;
	mov.b64 	%rd115, 0;
	mov.b32 	%r214, 0;
	mov.u64 	%rd113, __cudart_i2opi_f;
	mov.u64 	%rd114, %rd7;
$L__BB0_8:
	.pragma "nounroll";
	ld.global.nc.u32 	%r94, [%rd113];
	shl.b32 	%r95, %r5, 8;
	or.b32  	%r96, %r95, -2147483648;
	mad.wide.u32 	%rd52, %r94, %r96, %rd115;
	shr.u64 	%rd115, %rd52, 32;
	st.local.u32 	[%rd114], %rd52;
	add.s32 	%r214, %r214, 1;
	add.s64 	%rd114, %rd114, 4;
	add.s64 	%rd113, %rd113, 4;
	setp.ne.s32 	%p7, %r214, 6;
	@%p7 bra 	$L__BB0_8;
	setp.eq.s32 	%p8, %r6, 0;
	st.local.u32 	[%rd7+24], %rd115;
	shr.u32 	%r97, %r5, 23;
	and.b32  	%r98, %r97, 224;
	add.s32 	%r99, %r98, -128;
	shr.u32 	%r100, %r99, 5;
	mul.wide.u32 	%rd53, %r100, 4;
	sub.s64 	%rd20, %rd7, %rd53;
	ld.local.u32 	%r215, [%rd20+24];
	ld.local.u32 	%r216, [%rd20+20];
	@%p8 bra 	$L__BB0_11;
	shf.l.wrap.b32 	%r215, %r216, %r215, %r6;
	ld.local.u32 	%r101, [%rd20+16];
	shf.l.wrap.b32 	%r216, %r101, %r216, %r6;
$L__BB0_11:
	setp.lt.s32 	%p9, %r5, 0;
	shr.u32 	%r102, %r215, 30;
	shf.l.wrap.b32 	%r103, %r216, %r215, 2;
	shl.b32 	%r104, %r216, 2;
	shr.u32 	%r105, %r103, 31;
	add.s32 	%r106, %r105, %r102;
	neg.s32 	%r107, %r106;
	selp.b32 	%r217, %r107, %r106, %p9;
	xor.b32  	%r108, %r103, %r5;
	shr.s32 	%r109, %r103, 31;
	xor.b32  	%r110, %r109, %r103;
	xor.b32  	%r111, %r109, %r104;
	cvt.u64.u32 	%rd54, %r110;
	shl.b64 	%rd55, %rd54, 32;
	cvt.u64.u32 	%rd56, %r111;
	or.b64  	%rd57, %rd55, %rd56;
	cvt.rn.f64.s64 	%fd1, %rd57;
	mul.f64 	%fd2, %fd1, 0d3BF921FB54442D19;
	cvt.rn.f32.f64 	%f50, %fd2;
	neg.f32 	%f51, %f50;
	setp.lt.s32 	%p10, %r108, 0;
	selp.f32 	%f165, %f51, %f50, %p10;
$L__BB0_12:
	mul.rn.f32 	%f52, %f165, %f165;
	and.b32  	%r112, %r217, 1;
	setp.eq.b32 	%p11, %r112, 1;
	selp.f32 	%f53, 0f3F800000, %f165, %p11;
	fma.rn.f32 	%f54, %f52, %f53, 0f00000000;
	fma.rn.f32 	%f55, %f52, 0f37CBAC00, 0fBAB607ED;
	selp.f32 	%f56, %f55, 0fB94D4153, %p11;
	selp.f32 	%f57, 0f3D2AAABB, 0f3C0885E4, %p11;
	fma.rn.f32 	%f58, %f56, %f52, %f57;
	selp.f32 	%f59, 0fBEFFFFFF, 0fBE2AAAA8, %p11;
	fma.rn.f32 	%f60, %f58, %f52, %f59;
	fma.rn.f32 	%f61, %f60, %f54, %f53;
	and.b32  	%r113, %r217, 2;
	setp.eq.s32 	%p12, %r113, 0;
	mov.f32 	%f62, 0f00000000;
	sub.f32 	%f63, %f62, %f61;
	selp.f32 	%f12, %f61, %f63, %p12;
	mul.f32 	%f64, %f9, 0f3F22F983;
	cvt.rni.s32.f32 	%r233, %f64;
	cvt.rn.f32.s32 	%f65, %r233;
	fma.rn.f32 	%f66, %f65, 0fBFC90FDA, %f9;
	fma.rn.f32 	%f67, %f65, 0fB3A22168, %f66;
	fma.rn.f32 	%f169, %f65, 0fA7C234C5, %f67;
	abs.f32 	%f14, %f9;
	setp.ltu.f32 	%p13, %f14, 0f47CE4780;
	mov.u32 	%r221, %r233;
	mov.f32 	%f166, %f169;
	@%p13 bra 	$L__BB0_20;
	setp.neu.f32 	%p14, %f14, 0f7F800000;
	@%p14 bra 	$L__BB0_15;
	mov.f32 	%f70, 0f00000000;
	mul.rn.f32 	%f166, %f9, %f70;
	mov.b32 	%r221, 0;
	bra.uni 	$L__BB0_20;
$L__BB0_15:
	mov.b32 	%r23, %f9;
	mov.b64 	%rd116, 0;
	mov.b32 	%r218, 0;
$L__BB0_16:
	.pragma "nounroll";
	mul.wide.u32 	%rd59, %r218, 4;
	mov.u64 	%rd60, __cudart_i2opi_f;
	add.s64 	%rd61, %rd60, %rd59;
	ld.global.nc.u32 	%r115, [%rd61];
	shl.b32 	%r116, %r23, 8;
	or.b32  	%r117, %r116, -2147483648;
	mad.wide.u32 	%rd62, %r115, %r117, %rd116;
	shr.u64 	%rd116, %rd62, 32;
	add.s64 	%rd63, %rd6, %rd59;
	st.local.u32 	[%rd63], %rd62;
	add.s32 	%r218, %r218, 1;
	setp.ne.s32 	%p15, %r218, 6;
	@%p15 bra 	$L__BB0_16;
	shr.u32 	%r118, %r23, 23;
	st.local.u32 	[%rd6+24], %rd116;
	and.b32  	%r26, %r118, 31;
	and.b32  	%r119, %r118, 224;
	add.s32 	%r120, %r119, -128;
	shr.u32 	%r121, %r120, 5;
	mul.wide.u32 	%rd64, %r121, 4;
	sub.s64 	%rd23, %rd6, %rd64;
	ld.local.u32 	%r219, [%rd23+24];
	ld.local.u32 	%r220, [%rd23+20];
	setp.eq.s32 	%p16, %r26, 0;
	@%p16 bra 	$L__BB0_19;
	shf.l.wrap.b32 	%r219, %r220, %r219, %r26;
	ld.local.u32 	%r122, [%rd23+16];
	shf.l.wrap.b32 	%r220, %r122, %r220, %r26;
$L__BB0_19:
	shr.u32 	%r123, %r219, 30;
	shf.l.wrap.b32 	%r124, %r220, %r219, 2;
	shl.b32 	%r125, %r220, 2;
	shr.u32 	%r126, %r124, 31;
	add.s32 	%r127, %r126, %r123;
	neg.s32 	%r128, %r127;
	setp.lt.s32 	%p17, %r23, 0;
	selp.b32 	%r221, %r128, %r127, %p17;
	xor.b32  	%r129, %r124, %r23;
	shr.s32 	%r130, %r124, 31;
	xor.b32  	%r131, %r130, %r124;
	xor.b32  	%r132, %r130, %r125;
	cvt.u64.u32 	%rd65, %r131;
	shl.b64 	%rd66, %rd65, 32;
	cvt.u64.u32 	%rd67, %r132;
	or.b64  	%rd68, %rd66, %rd67;
	cvt.rn.f64.s64 	%fd3, %rd68;
	mul.f64 	%fd4, %fd3, 0d3BF921FB54442D19;
	cvt.rn.f32.f64 	%f68, %fd4;
	neg.f32 	%f69, %f68;
	setp.lt.s32 	%p18, %r129, 0;
	selp.f32 	%f166, %f69, %f68, %p18;
$L__BB0_20:
	mul.rn.f32 	%f71, %f166, %f166;
	and.b32  	%r134, %r221, 1;
	setp.eq.b32 	%p19, %r134, 1;
	selp.f32 	%f72, 0f3F800000, %f166, %p19;
	fma.rn.f32 	%f73, %f71, %f72, 0f00000000;
	fma.rn.f32 	%f74, %f71, 0f37CBAC00, 0fBAB607ED;
	selp.f32 	%f75, %f74, 0fB94D4153, %p19;
	selp.f32 	%f76, 0f3D2AAABB, 0f3C0885E4, %p19;
	fma.rn.f32 	%f77, %f75, %f71, %f76;
	selp.f32 	%f78, 0fBEFFFFFF, 0fBE2AAAA8, %p19;
	fma.rn.f32 	%f79, %f77, %f71, %f78;
	fma.rn.f32 	%f80, %f79, %f73, %f72;
	and.b32  	%r135, %r221, 2;
	setp.eq.s32 	%p20, %r135, 0;
	mov.f32 	%f81, 0f00000000;
	sub.f32 	%f82, %f81, %f80;
	selp.f32 	%f83, %f80, %f82, %p20;
	mul.f32 	%f18, %f12, %f83;
	fma.rn.f32 	%f19, %f164, 0fBC8EFA35, %f1;
	mul.f32 	%f84, %f19, 0f3F22F983;
	cvt.rni.s32.f32 	%r225, %f84;
	cvt.rn.f32.s32 	%f85, %r225;
	fma.rn.f32 	%f86, %f85, 0fBFC90FDA, %f19;
	fma.rn.f32 	%f87, %f85, 0fB3A22168, %f86;
	fma.rn.f32 	%f167, %f85, 0fA7C234C5, %f87;
	abs.f32 	%f21, %f19;
	setp.ltu.f32 	%p21, %f21, 0f47CE4780;
	@%p21 bra 	$L__BB0_28;
	setp.neu.f32 	%p22, %f21, 0f7F800000;
	@%p22 bra 	$L__BB0_23;
	mov.f32 	%f90, 0f00000000;
	mul.rn.f32 	%f167, %f19, %f90;
	mov.b32 	%r225, 0;
	bra.uni 	$L__BB0_28;
$L__BB0_23:
	mov.b32 	%r36, %f19;
	mov.b64 	%rd117, 0;
	mov.b32 	%r222, 0;
$L__BB0_24:
	.pragma "nounroll";
	mul.wide.u32 	%rd70, %r222, 4;
	mov.u64 	%rd71, __cudart_i2opi_f;
	add.s64 	%rd72, %rd71, %rd70;
	ld.global.nc.u32 	%r137, [%rd72];
	shl.b32 	%r138, %r36, 8;
	or.b32  	%r139, %r138, -2147483648;
	mad.wide.u32 	%rd73, %r137, %r139, %rd117;
	shr.u64 	%rd117, %rd73, 32;
	add.s64 	%rd74, %rd5, %rd70;
	st.local.u32 	[%rd74], %rd73;
	add.s32 	%r222, %r222, 1;
	setp.ne.s32 	%p23, %r222, 6;
	@%p23 bra 	$L__BB0_24;
	shr.u32 	%r140, %r36, 23;
	st.local.u32 	[%rd5+24], %rd117;
	and.b32  	%r39, %r140, 31;
	and.b32  	%r141, %r140, 224;
	add.s32 	%r142, %r141, -128;
	shr.u32 	%r143, %r142, 5;
	mul.wide.u32 	%rd75, %r143, 4;
	sub.s64 	%rd26, %rd5, %rd75;
	ld.local.u32 	%r223, [%rd26+24];
	ld.local.u32 	%r224, [%rd26+20];
	setp.eq.s32 	%p24, %r39, 0;
	@%p24 bra 	$L__BB0_27;
	shf.l.wrap.b32 	%r223, %r224, %r223, %r39;
	ld.local.u32 	%r144, [%rd26+16];
	shf.l.wrap.b32 	%r224, %r144, %r224, %r39;
$L__BB0_27:
	shr.u32 	%r145, %r223, 30;
	shf.l.wrap.b32 	%r146, %r224, %r223, 2;
	shl.b32 	%r147, %r224, 2;
	shr.u32 	%r148, %r146, 31;
	add.s32 	%r149, %r148, %r145;
	neg.s32 	%r150, %r149;
	setp.lt.s32 	%p25, %r36, 0;
	selp.b32 	%r225, %r150, %r149, %p25;
	xor.b32  	%r151, %r146, %r36;
	shr.s32 	%r152, %r146, 31;
	xor.b32  	%r153, %r152, %r146;
	xor.b32  	%r154, %r152, %r147;
	cvt.u64.u32 	%rd76, %r153;
	shl.b64 	%rd77, %rd76, 32;
	cvt.u64.u32 	%rd78, %r154;
	or.b64  	%rd79, %rd77, %rd78;
	cvt.rn.f64.s64 	%fd5, %rd79;
	mul.f64 	%fd6, %fd5, 0d3BF921FB54442D19;
	cvt.rn.f32.f64 	%f88, %fd6;
	neg.f32 	%f89, %f88;
	setp.lt.s32 	%p26, %r151, 0;
	selp.f32 	%f167, %f89, %f88, %p26;
$L__BB0_28:
	add.s32 	%r156, %r225, 1;
	mul.rn.f32 	%f91, %f167, %f167;
	and.b32  	%r157, %r225, 1;
	setp.eq.b32 	%p27, %r157, 1;
	selp.f32 	%f92, %f167, 0f3F800000, %p27;
	fma.rn.f32 	%f93, %f91, %f92, 0f00000000;
	fma.rn.f32 	%f94, %f91, 0f37CBAC00, 0fBAB607ED;
	selp.f32 	%f95, 0fB94D4153, %f94, %p27;
	selp.f32 	%f96, 0f3C0885E4, 0f3D2AAABB, %p27;
	fma.rn.f32 	%f97, %f95, %f91, %f96;
	selp.f32 	%f98, 0fBE2AAAA8, 0fBEFFFFFF, %p27;
	fma.rn.f32 	%f99, %f97, %f91, %f98;
	fma.rn.f32 	%f100, %f99, %f93, %f92;
	and.b32  	%r158, %r156, 2;
	setp.eq.s32 	%p28, %r158, 0;
	mov.f32 	%f101, 0f00000000;
	sub.f32 	%f102, %f101, %f100;
	selp.f32 	%f103, %f100, %f102, %p28;
	mul.f32 	%f25, %f18, %f103;
	mov.u32 	%r229, %r7;
	mov.f32 	%f168, %f2;
	@%p1 bra 	$L__BB0_34;
	mov.b64 	%rd118, 0;
	mov.b32 	%r226, 0;
$L__BB0_30:
	.pragma "nounroll";
	mul.wide.u32 	%rd81, %r226, 4;
	mov.u64 	%rd82, __cudart_i2opi_f;
	add.s64 	%rd83, %rd82, %rd81;
	ld.global.nc.u32 	%r160, [%rd83];
	shl.b32 	%r161, %r5, 8;
	or.b32  	%r162, %r161, -2147483648;
	mad.wide.u32 	%rd84, %r160, %r162, %rd118;
	shr.u64 	%rd118, %rd84, 32;
	add.s64 	%rd85, %rd4, %rd81;
	st.local.u32 	[%rd85], %rd84;
	add.s32 	%r226, %r226, 1;
	setp.ne.s32 	%p29, %r226, 6;
	@%p29 bra 	$L__BB0_30;
	setp.eq.s32 	%p30, %r6, 0;
	st.local.u32 	[%rd4+24], %rd118;
	shr.u32 	%r163, %r5, 23;
	and.b32  	%r164, %r163, 224;
	add.s32 	%r165, %r164, -128;
	shr.u32 	%r166, %r165, 5;
	mul.wide.u32 	%rd86, %r166, 4;
	sub.s64 	%rd87, %rd4, %rd86;
	ld.local.u32 	%r227, [%rd87+24];
	ld.local.u32 	%r228, [%rd87+20];
	@%p30 bra 	$L__BB0_33;
	shf.l.wrap.b32 	%r227, %r228, %r227, %r6;
	mul.wide.u32 	%rd88, %r166, 4;
	sub.s64 	%rd89, %rd4, %rd88;
	ld.local.u32 	%r171, [%rd89+16];
	shf.l.wrap.b32 	%r228, %r171, %r228, %r6;
$L__BB0_33:
	setp.lt.s32 	%p31, %r5, 0;
	shr.u32 	%r172, %r227, 30;
	shf.l.wrap.b32 	%r173, %r228, %r227, 2;
	shl.b32 	%r174, %r228, 2;
	shr.u32 	%r175, %r173, 31;
	add.s32 	%r176, %r175, %r172;
	neg.s32 	%r177, %r176;
	selp.b32 	%r229, %r177, %r176, %p31;
	xor.b32  	%r178, %r173, %r5;
	shr.s32 	%r179, %r173, 31;
	xor.b32  	%r180, %r179, %r173;
	xor.b32  	%r181, %r179, %r174;
	cvt.u64.u32 	%rd90, %r180;
	shl.b64 	%rd91, %rd90, 32;
	cvt.u64.u32 	%rd92, %r181;
	or.b64  	%rd93, %rd91, %rd92;
	cvt.rn.f64.s64 	%fd7, %rd93;
	mul.f64 	%fd8, %fd7, 0d3BF921FB54442D19;
	cvt.rn.f32.f64 	%f104, %fd8;
	neg.f32 	%f105, %f104;
	setp.lt.s32 	%p32, %r178, 0;
	selp.f32 	%f168, %f105, %f104, %p32;
$L__BB0_34:
	add.s32 	%r182, %r229, 1;
	mul.rn.f32 	%f106, %f168, %f168;
	and.b32  	%r183, %r229, 1;
	setp.eq.b32 	%p34, %r183, 1;
	selp.f32 	%f107, %f168, 0f3F800000, %p34;
	fma.rn.f32 	%f108, %f106, %f107, 0f00000000;
	fma.rn.f32 	%f109, %f106, 0f37CBAC00, 0fBAB607ED;
	selp.f32 	%f110, 0fB94D4153, %f109, %p34;
	selp.f32 	%f111, 0f3C0885E4, 0f3D2AAABB, %p34;
	fma.rn.f32 	%f112, %f110, %f106, %f111;
	selp.f32 	%f113, 0fBE2AAAA8, 0fBEFFFFFF, %p34;
	fma.rn.f32 	%f114, %f112, %f106, %f113;
	fma.rn.f32 	%f115, %f114, %f108, %f107;
	and.b32  	%r184, %r182, 2;
	setp.eq.s32 	%p35, %r184, 0;
	mov.f32 	%f116, 0f00000000;
	sub.f32 	%f117, %f116, %f115;
	selp.f32 	%f28, %f115, %f117, %p35;
	@%p13 bra 	$L__BB0_42;
	setp.neu.f32 	%p36, %f14, 0f7F800000;
	@%p36 bra 	$L__BB0_37;
	mov.f32 	%f120, 0f00000000;
	mul.rn.f32 	%f169, %f9, %f120;
	mov.b32 	%r233, 0;
	bra.uni 	$L__BB0_42;
$L__BB0_37:
	mov.b32 	%r58, %f9;
	mov.b64 	%rd119, 0;
	mov.b32 	%r230, 0;
$L__BB0_38:
	.pragma "nounroll";
	mul.wide.u32 	%rd95, %r230, 4;
	mov.u64 	%rd96, __cudart_i2opi_f;
	add.s64 	%rd97, %rd96, %rd95;
	ld.global.nc.u32 	%r186, [%rd97];
	shl.b32 	%r187, %r58, 8;
	or.b32  	%r188, %r187, -2147483648;
	mad.wide.u32 	%rd98, %r186, %r188, %rd119;
	shr.u64 	%rd119, %rd98, 32;
	add.s64 	%rd99, %rd3, %rd95;
	st.local.u32 	[%rd99], %rd98;
	add.s32 	%r230, %r230, 1;
	setp.ne.s32 	%p37, %r230, 6;
	@%p37 bra 	$L__BB0_38;
	shr.u32 	%r189, %r58, 23;
	st.local.u32 	[%rd3+24], %rd119;
	and.b32  	%r61, %r189, 31;
	and.b32  	%r190, %r189, 224;
	add.s32 	%r191, %r190, -128;
	shr.u32 	%r192, %r191, 5;
	mul.wide.u32 	%rd100, %r192, 4;
	sub.s64 	%rd31, %rd3, %rd100;
	ld.local.u32 	%r231, [%rd31+24];
	ld.local.u32 	%r232, [%rd31+20];
	setp.eq.s32 	%p38, %r61, 0;
	@%p38 bra 	$L__BB0_41;
	shf.l.wrap.b32 	%r231, %r232, %r231, %r61;
	ld.local.u32 	%r193, [%rd31+16];
	shf.l.wrap.b32 	%r232, %r193, %r232, %r61;
$L__BB0_41:
	shr.u32 	%r194, %r231, 30;
	shf.l.wrap.b32 	%r195, %r232, %r231, 2;
	shl.b32 	%r196, %r232, 2;
	shr.u32 	%r197, %r195, 31;
	add.s32 	%r198, %r197, %r194;
	neg.s32 	%r199, %r198;
	setp.lt.s32 	%p39, %r58, 0;
	selp.b32 	%r233, %r199, %r198, %p39;
	xor.b32  	%r200, %r195, %r58;
	shr.s32 	%r201, %r195, 31;
	xor.b32  	%r202, %r201, %r195;
	xor.b32  	%r203, %r201, %r196;
	cvt.u64.u32 	%rd101, %r202;
	shl.b64 	%rd102, %rd101, 32;
	cvt.u64.u32 	%rd103, %r203;
	or.b64  	%rd104, %rd102, %rd103;
	cvt.rn.f64.s64 	%fd9, %rd104;
	mul.f64 	%fd10, %fd9, 0d3BF921FB54442D19;
	cvt.rn.f32.f64 	%f118, %fd10;
	neg.f32 	%f119, %f118;
	setp.lt.s32 	%p40, %r200, 0;
	selp.f32 	%f169, %f119, %f118, %p40;
$L__BB0_42:
	ld.param.f32 	%f162, [_Z20calculate_populationPfS_PiS0_fm_param_4];
	add.s32 	%r205, %r233, 1;
	mul.rn.f32 	%f121, %f169, %f169;
	and.b32  	%r206, %r233, 1;
	setp.eq.b32 	%p41, %r206, 1;
	selp.f32 	%f122, %f169, 0f3F800000, %p41;
	fma.rn.f32 	%f123, %f121, %f122, 0f00000000;
	fma.rn.f32 	%f124, %f121, 0f37CBAC00, 0fBAB607ED;
	selp.f32 	%f125, 0fB94D4153, %f124, %p41;
	selp.f32 	%f126, 0f3C0885E4, 0f3D2AAABB, %p41;
	fma.rn.f32 	%f127, %f125, %f121, %f126;
	selp.f32 	%f128, 0fBE2AAAA8, 0fBEFFFFFF, %p41;
	fma.rn.f32 	%f129, %f127, %f121, %f128;
	fma.rn.f32 	%f130, %f129, %f123, %f122;
	and.b32  	%r207, %r205, 2;
	setp.eq.s32 	%p42, %r207, 0;
	mov.f32 	%f131, 0f00000000;
	sub.f32 	%f132, %f131, %f130;
	selp.f32 	%f133, %f130, %f132, %p42;
	fma.rn.f32 	%f134, %f28, %f133, %f25;
	setp.gt.f32 	%p43, %f134, 0f3F800000;
	setp.lt.f32 	%p44, %f134, 0fBF800000;
	selp.f32 	%f135, 0fBF800000, %f134, %p44;
	selp.f32 	%f136, 0f3F800000, %f135, %p43;
	abs.f32 	%f137, %f136;
	fma.rn.f32 	%f138, %f137, 0fBF000000, 0f3F000000;
	rsqrt.approx.ftz.f32 	%f139, %f138;
	mul.f32 	%f140, %f139, %f138;
	mul.f32 	%f141, %f139, 0fBF000000;
	fma.rn.f32 	%f142, %f140, %f141, 0f3F000000;
	fma.rn.f32 	%f143, %f140, %f142, %f140;
	setp.eq.f32 	%p45, %f137, 0f3F800000;
	selp.f32 	%f144, 0f00000000, %f143, %p45;
	setp.gt.f32 	%p46, %f137, 0f3F0F5C29;
	selp.f32 	%f145, %f144, %f137, %p46;
	copysign.f32 	%f146, %f136, %f145;
	mul.f32 	%f147, %f146, %f146;
	fma.rn.f32 	%f148, %f147, 0f3D10ECEF, 0f3C8B1ABB;
	fma.rn.f32 	%f149, %f148, %f147, 0f3CFC028C;
	fma.rn.f32 	%f150, %f149, %f147, 0f3D372139;
	fma.rn.f32 	%f151, %f150, %f147, 0f3D9993DB;
	fma.rn.f32 	%f152, %f151, %f147, 0f3E2AAAC6;
	mul.f32 	%f153, %f147, %f152;
	fma.rn.f32 	%f154, %f153, %f146, %f146;
	neg.f32 	%f155, %f154;
	selp.f32 	%f156, %f154, %f155, %p46;
	fma.rn.f32 	%f157, 0f3F6EE581, 0f3FD774EB, %f156;
	setp.gt.f32 	%p47, %f136, 0f3F0F5C29;
	selp.f32 	%f158, %f154, %f157, %p47;
	add.f32 	%f159, %f158, %f158;
	selp.f32 	%f160, %f159, %f158, %p46;
	mul.f32 	%f161, %f160, 0f45C71800;
	setp.geu.f32 	%p48, %f161, %f162;
	@%p48 bra 	$L__BB0_44;
	ld.param.u64 	%rd111, [_Z20calculate_populationPfS_PiS0_fm_param_3];
	mov.u32 	%r208, %tid.x;
	mad.lo.s32 	%r209, %r1, %r2, %r208;
	cvta.to.global.u64 	%rd105, %rd111;
	mul.wide.u32 	%rd106, %r209, 4;
	add.s64 	%rd107, %rd105, %rd106;
	atom.global.add.u32 	%r210, [%rd107], %r213;
	shl.b64 	%rd108, %rd112, 2;
	add.s64 	%rd109, %rd105, %rd108;
	atom.global.add.u32 	%r211, [%rd109], %r3;
$L__BB0_44:
	add.s32 	%r212, %r212, 1;
	cvt.s64.s32 	%rd112, %r212;
	setp.gt.u64 	%p49, %rd35, %rd112;
	@%p49 bra 	$L__BB0_3;
$L__BB0_45:
	ret;

}


// ===== COMPILED SASS (sm_100) =====

	.target	sm_100

	.elftype	@"ET_EXEC"


//--------------------- .note.nv.tkinfo           --------------------------
	.section	.note.nv.tkinfo,"",@"SHT_NOTE"
	.sectionflags	@"SHF_NOTE_NV_TKINFO"
	.tkinfo
        /*0018*/ 	.word	0x00000002
        /*0030*/ 	.string	""
        /*0030*/ 	.string	"ptxas"
        /*0030*/ 	.string	"Cuda compilation tools, release 13.0, V13.0.88"
        /*0030*/ 	.string	"Build cuda_13.0.r13.0/compiler.36424714_0"
        /*0030*/ 	.string	"-arch sm_100 -m 64 "



//--------------------- .note.nv.cuinfo           --------------------------
	.section	.note.nv.cuinfo,"",@"SHT_NOTE"
	.sectionflags	@"SHF_NOTE_NV_CUINFO"
        /*0018*/ 	.short	0x0002
        /*001a*/ 	.short	0x0064
        /*001c*/ 	.short	0x0082
	.zero		2


//--------------------- .nv.info                  --------------------------
	.section	.nv.info,"",@"SHT_CUDA_INFO"
	.align	4


	//----- nvinfo : EIATTR_REGCOUNT
	.align		4
        /*0000*/ 	.byte	0x04, 0x2f
        /*0002*/ 	.short	(.L_2 - .L_1)
	.align		4
.L_1:
        /*0004*/ 	.word	index@(_Z20calculate_populationPfS_PiS0_fm)
        /*0008*/ 	.word	0x00000026


	//----- nvinfo : EIATTR_FRAME_SIZE
	.align		4
.L_2:
        /*000c*/ 	.byte	0x04, 0x11
        /*000e*/ 	.short	(.L_4 - .L_3)
	.align		4
.L_3:
        /*0010*/ 	.word	index@(_Z20calculate_populationPfS_PiS0_fm)
        /*0014*/ 	.word	0x00000000


	//----- nvinfo : EIATTR_MIN_STACK_SIZE
	.align		4
.L_4:
        /*0018*/ 	.byte	0x04, 0x12
        /*001a*/ 	.short	(.L_6 - .L_5)
	.align		4
.L_5:
        /*001c*/ 	.word	index@(_Z20calculate_populationPfS_PiS0_fm)
        /*0020*/ 	.word	0x00000000
.L_6:


//--------------------- .nv.compat                --------------------------
	.section	.nv.compat,"",@"SHT_CUDA_COMPAT_INFO"
	.align	4
        /*0000*/ 	.byte	0x02, 0x09, 0x00, 0x00, 0x02, 0x02, 0x01, 0x00, 0x02, 0x05, 0x05, 0x00, 0x03, 0x07, 0x01, 0x01
        /*0010*/ 	.byte	0x02, 0x03, 0x00, 0x00, 0x02, 0x06, 0x01, 0x00, 0x04, 0x0b, 0x08, 0x00, 0x01, 0x00, 0x00, 0x00
        /*0020*/ 	.byte	0x00, 0x00, 0x00, 0x00


//--------------------- .nv.info._Z20calculate_populationPfS_PiS0_fm --------------------------
	.section	.nv.info._Z20calculate_populationPfS_PiS0_fm,"",@"SHT_CUDA_INFO"
	.sectionflags	@""
	.align	4


	//----- nvinfo : EIATTR_CUDA_API_VERSION
	.align		4
        /*0000*/ 	.byte	0x04, 0x37
        /*0002*/ 	.short	(.L_8 - .L_7)
.L_7:
        /*0004*/ 	.word	0x00000082


	//----- nvinfo : EIATTR_KPARAM_INFO
	.align		4
.L_8:
        /*0008*/ 	.byte	0x04, 0x17
        /*000a*/ 	.short	(.L_10 - .L_9)
.L_9:
        /*000c*/ 	.word	0x00000000
        /*0010*/ 	.short	0x0005
        /*0012*/ 	.short	0x0028
        /*0014*/ 	.byte	0x00, 0xf0, 0x21, 0x00


	//----- nvinfo : EIATTR_KPARAM_INFO
	.align		4
.L_10:
        /*0018*/ 	.byte	0x04, 0x17
        /*001a*/ 	.short	(.L_12 - .L_11)
.L_11:
        /*001c*/ 	.word	0x00000000
        /*0020*/ 	.short	0x0004
        /*0022*/ 	.short	0x0020
        /*0024*/ 	.byte	0x00, 0xf0, 0x11, 0x00


	//----- nvinfo : EIATTR_KPARAM_INFO
	.align		4
.L_12:
        /*0028*/ 	.byte	0x04, 0x17
        /*002a*/ 	.short	(.L_14 - .L_13)
.L_13:
        /*002c*/ 	.word	0x00000000
        /*0030*/ 	.short	0x0003
        /*0032*/ 	.short	0x0018
        /*0034*/ 	.byte	0x00, 0xf5, 0x21, 0x00


	//----- nvinfo : EIATTR_KPARAM_INFO
	.align		4
.L_14:
        /*0038*/ 	.byte	0x04, 0x17
        /*003a*/ 	.short	(.L_16 - .L_15)
.L_15:
        /*003c*/ 	.word	0x00000000
        /*0040*/ 	.short	0x0002
        /*0042*/ 	.short	0x0010
        /*0044*/ 	.byte	0x00, 0xf5, 0x21, 0x00


	//----- nvinfo : EIATTR_KPARAM_INFO
	.align		4
.L_16:
        /*0048*/ 	.byte	0x04, 0x17
        /*004a*/ 	.short	(.L_18 - .L_17)
.L_17:
        /*004c*/ 	.word	0x00000000
        /*0050*/ 	.short	0x0001
        /*0052*/ 	.short	0x0008
        /*0054*/ 	.byte	0x00, 0xf5, 0x21, 0x00


	//----- nvinfo : EIATTR_KPARAM_INFO
	.align		4
.L_18:
        /*0058*/ 	.byte	0x04, 0x17
        /*005a*/ 	.short	(.L_20 - .L_19)
.L_19:
        /*005c*/ 	.word	0x00000000
        /*0060*/ 	.short	0x0000
        /*0062*/ 	.short	0x0000
        /*0064*/ 	.byte	0x00, 0xf5, 0x21, 0x00


	//----- nvinfo : EIATTR_SPARSE_MMA_MASK
	.align		4
.L_20:
        /*0068*/ 	.byte	0x03, 0x50
        /*006a*/ 	.short	0x0000


	//----- nvinfo : EIATTR_MAXREG_COUNT
	.align		4
        /*006c*/ 	.byte	0x03, 0x1b
        /*006e*/ 	.short	0x00ff


	//----- nvinfo : EIATTR_NUM_BARRIERS
	.align		4
        /*0070*/ 	.byte	0x02, 0x4c
        /*0072*/ 	.byte	0x01
	.zero		1


	//----- nvinfo : EIATTR_MERCURY_ISA_VERSION
	.align		4
        /*0074*/ 	.byte	0x03, 0x5f
        /*0076*/ 	.short	0x0101


	//----- nvinfo : EIATTR_VRC_CTA_INIT_COUNT
	.align		4
        /*0078*/ 	.byte	0x02, 0x4a
	.zero		1
	.zero		1


	//----- nvinfo : EIATTR_EXIT_INSTR_OFFSETS
	.align		4
        /*007c*/ 	.byte	0x04, 0x1c
        /*007e*/ 	.short	(.L_22 - .L_21)


	//   ....[0]....
.L_21:
        /*0080*/ 	.word	0x00000200


	//   ....[1]....
        /*0084*/ 	.word	0x00000250


	//   ....[2]....
        /*0088*/ 	.word	0x00002e70


	//----- nvinfo : EIATTR_CRS_STACK_SIZE
	.align		4
.L_22:
        /*008c*/ 	.byte	0x04, 0x1e
        /*008e*/ 	.short	(.L_24 - .L_23)
.L_23:
        /*0090*/ 	.word	0x00000000


	//----- nvinfo : EIATTR_CBANK_PARAM_SIZE
	.align		4
.L_24:
        /*0094*/ 	.byte	0x03, 0x19
        /*0096*/ 	.short	0x0030


	//----- nvinfo : EIATTR_PARAM_CBANK
	.align		4
        /*0098*/ 	.byte	0x04, 0x0a
        /*009a*/ 	.short	(.L_26 - .L_25)
	.align		4
.L_25:
        /*009c*/ 	.word	index@(.nv.constant0._Z20calculate_populationPfS_PiS0_fm)
        /*00a0*/ 	.short	0x0380
        /*00a2*/ 	.short	0x0030


	//----- nvinfo : EIATTR_SW_WAR
	.align		4
.L_26:
        /*00a4*/ 	.byte	0x04, 0x36
        /*00a6*/ 	.short	(.L_28 - .L_27)
.L_27:
        /*00a8*/ 	.word	0x00000008
.L_28:


//--------------------- .nv.callgraph             --------------------------
	.section	.nv.callgraph,"",@"SHT_CUDA_CALLGRAPH"
	.align	4
	.sectionentsize	8
	.align		4
        /*0000*/ 	.word	0x00000000
	.align		4
        /*0004*/ 	.word	0xffffffff
	.align		4
        /*0008*/ 	.word	0x00000000
	.align		4
        /*000c*/ 	.word	0xfffffffe
	.align		4
        /*0010*/ 	.word	0x00000000
	.align		4
        /*0014*/ 	.word	0xfffffffd
	.align		4
        /*0018*/ 	.word	0x00000000
	.align		4
        /*001c*/ 	.word	0xfffffffc


//--------------------- .nv.constant4             --------------------------
	.section	.nv.constant4,"a",@progbits
	.align	8
	.align		8
.nv.constant4:
        /*0000*/ 	.dword	__cudart_i2opi_f


//--------------------- .text._Z20calculate_populationPfS_PiS0_fm --------------------------
	.section	.text._Z20calculate_populationPfS_PiS0_fm,"ax",@progbits
	.align	128
        .global         _Z20calculate_populationPfS_PiS0_fm
        .type           _Z20calculate_populationPfS_PiS0_fm,@function
        .size           _Z20calculate_populationPfS_PiS0_fm,(.L_x_32 - _Z20calculate_populationPfS_PiS0_fm)
        .other          _Z20calculate_populationPfS_PiS0_fm,@"STO_CUDA_ENTRY STV_DEFAULT"
_Z20calculate_populationPfS_PiS0_fm:
.text._Z20calculate_populationPfS_PiS0_fm:
[----:B------:R-:W-:Y:S01]  /*0000*/  LDC R1, c[0x0][0x37c] ;  /* 0x0000df00ff017b82 */ /* 0x000fe20000000800 */
[----:B------:R-:W0:Y:S07]  /*0010*/  S2R R15, SR_TID.X ;  /* 0x00000000000f7919 */ /* 0x000e2e0000002100 */
[----:B------:R-:W1:Y:S01]  /*0020*/  LDC.64 R4, c[0x0][0x380] ;  /* 0x0000e000ff047b82 */ /* 0x000e620000000a00 */
[----:B------:R-:W0:Y:S01]  /*0030*/  LDCU UR10, c[0x0][0x360] ;  /* 0x00006c00ff0a77ac */ /* 0x000e220008000800 */
[----:B------:R-:W0:Y:S01]  /*0040*/  S2R R0, SR_CTAID.X ;  /* 0x0000000000007919 */ /* 0x000e220000002500 */
[----:B------:R-:W2:Y:S05]  /*0050*/  LDCU.64 UR8, c[0x0][0x358] ;  /* 0x00006b00ff0877ac */ /* 0x000eaa0008000a00 */
[----:B------:R-:W3:Y:S01]  /*0060*/  LDC.64 R6, c[0x0][0x388] ;  /* 0x0000e200ff067b82 */ /* 0x000ee20000000a00 */
[----:B------:R-:W4:Y:S07]  /*0070*/  LDCU.64 UR12, c[0x0][0x3a8] ;  /* 0x00007500ff0c77ac */ /* 0x000f2e0008000a00 */
[----:B------:R-:W5:Y:S01]  /*0080*/  LDC.64 R8, c[0x0][0x390] ;  /* 0x0000e400ff087b82 */ /* 0x000f620000000a00 */
[----:B0-----:R-:W-:-:S04]  /*0090*/  IMAD R3, R0, UR10, R15 ;  /* 0x0000000a00037c24 */ /* 0x001fc8000f8e020f */
[----:B-1----:R-:W-:-:S04]  /*00a0*/  IMAD.WIDE.U32 R4, R3, 0x4, R4 ;  /* 0x0000000403047825 */ /* 0x002fc800078e0004 */
[C---:B---3--:R-:W-:Y:S01]  /*00b0*/  IMAD.WIDE.U32 R6, R3.reuse, 0x4, R6 ;  /* 0x0000000403067825 */ /* 0x048fe200078e0006 */
[----:B--2---:R-:W2:Y:S03]  /*00c0*/  LDG.E R2, desc[UR8][R4.64] ;  /* 0x0000000804027981 */ /* 0x004ea6000c1e1900 */
[----:B-----5:R-:W-:Y:S01]  /*00d0*/  IMAD.WIDE.U32 R8, R3, 0x4, R8 ;  /* 0x0000000403087825 */ /* 0x020fe200078e0008 */
[----:B------:R-:W3:Y:S04]  /*00e0*/  LDG.E R10, desc[UR8][R6.64] ;  /* 0x00000008060a7981 */ /* 0x000ee8000c1e1900 */
[----:B------:R-:W5:Y:S01]  /*00f0*/  LDG.E R12, desc[UR8][R8.64] ;  /* 0x00000008080c7981 */ /* 0x000f62000c1e1900 */
[----:B------:R-:W0:Y:S01]  /*0100*/  S2UR UR7, SR_CgaCtaId ;  /* 0x00000000000779c3 */ /* 0x000e220000008800 */
[----:B------:R-:W-:-:S02]  /*0110*/  UMOV UR4, 0x400 ;  /* 0x0000040000047882 */ /* 0x000fc40000000000 */
[----:B------:R-:W-:Y:S02]  /*0120*/  UIADD3 UR5, UPT, UPT, UR4, 0x1000, URZ ;  /* 0x0000100004057890 */ /* 0x000fe4000fffe0ff */
[----:B------:R-:W-:Y:S02]  /*0130*/  UIADD3 UR6, UPT, UPT, UR4, 0x2000, URZ ;  /* 0x0000200004067890 */ /* 0x000fe4000fffe0ff */
[----:B0-----:R-:W-:Y:S02]  /*0140*/  ULEA UR4, UR7, UR4, 0x18 ;  /* 0x0000000407047291 */ /* 0x001fe4000f8ec0ff */
[----:B------:R-:W-:Y:S02]  /*0150*/  ULEA UR5, UR7, UR5, 0x18 ;  /* 0x0000000507057291 */ /* 0x000fe4000f8ec0ff */
[----:B------:R-:W-:Y:S02]  /*0160*/  ULEA UR6, UR7, UR6, 0x18 ;  /* 0x0000000607067291 */ /* 0x000fe4000f8ec0ff */
[----:B------:R-:W-:-:S02]  /*0170*/  LEA R11, R15, UR4, 0x2 ;  /* 0x000000040f0b7c11 */ /* 0x000fc4000f8e10ff */
[C---:B------:R-:W-:Y:S02]  /*0180*/  LEA R13, R15.reuse, UR5, 0x2 ;  /* 0x000000050f0d7c11 */ /* 0x040fe4000f8e10ff */
[----:B------:R-:W-:Y:S02]  /*0190*/  LEA R15, R15, UR6, 0x2 ;  /* 0x000000060f0f7c11 */ /* 0x000fe4000f8e10ff */
[----:B----4-:R-:W-:-:S04]  /*01a0*/  ISETP.GE.U32.AND P0, PT, R3, UR12, PT ;  /* 0x0000000c03007c0c */ /* 0x010fc8000bf06070 */
[----:B------:R-:W-:Y:S01]  /*01b0*/  ISETP.GE.U32.AND.EX P0, PT, RZ, UR13, PT, P0 ;  /* 0x0000000dff007c0c */ /* 0x000fe2000bf06100 */
[----:B--2---:R0:W-:Y:S04]  /*01c0*/  STS [R11], R2 ;  /* 0x000000020b007388 */ /* 0x0041e80000000800 */
[----:B---3--:R0:W-:Y:S04]  /*01d0*/  STS [R13], R10 ;  /* 0x0000000a0d007388 */ /* 0x0081e80000000800 */
[----:B-----5:R0:W-:Y:S01]  /*01e0*/  STS [R15], R12 ;  /* 0x0000000c0f007388 */ /* 0x0201e20000000800 */
[----:B------:R-:W-:Y:S06]  /*01f0*/  BAR.SYNC.DEFER_BLOCKING 0x0 ;  /* 0x0000000000007b1d */ /* 0x000fec0000010000 */
[----:B------:R-:W-:Y:S05]  /*0200*/  @P0 EXIT ;  /* 0x000000000000094d */ /* 0x000fea0003800000 */
[----:B0-----:R-:W-:-:S05]  /*0210*/  VIADD R10, R3, 0x1 ;  /* 0x00000001030a7836 */ /* 0x001fca0000000000 */
[----:B------:R-:W-:Y:S02]  /*0220*/  ISETP.GE.U32.AND P0, PT, R10, UR12, PT ;  /* 0x0000000c0a007c0c */ /* 0x000fe4000bf06070 */
[----:B------:R-:W-:-:S04]  /*0230*/  SHF.R.S32.HI R14, RZ, 0x1f, R10 ;  /* 0x0000001fff0e7819 */ /* 0x000fc8000001140a */
[----:B------:R-:W-:-:S13]  /*0240*/  ISETP.GE.U32.AND.EX P0, PT, R14, UR13, PT, P0 ;  /* 0x0000000d0e007c0c */ /* 0x000fda000bf06100 */
[----:B------:R-:W-:Y:S05]  /*0250*/  @P0 EXIT ;  /* 0x000000000000094d */ /* 0x000fea0003800000 */
[----:B------:R0:W2:Y:S04]  /*0260*/  LDG.E R4, desc[UR8][R4.64] ;  /* 0x0000000804047981 */ /* 0x0000a8000c1e1900 */
[----:B------:R1:W3:Y:S04]  /*0270*/  LDG.E R7, desc[UR8][R6.64] ;  /* 0x0000000806077981 */ /* 0x0002e8000c1e1900 */
[----:B------:R4:W5:Y:S01]  /*0280*/  LDG.E R2, desc[UR8][R8.64] ;  /* 0x0000000808027981 */ /* 0x000962000c1e1900 */
[----:B0-----:R-:W-:Y:S02]  /*0290*/  IMAD.MOV.U32 R5, RZ, RZ, R14 ;  /* 0x000000ffff057224 */ /* 0x001fe400078e000e */
[----:B-1----:R-:W-:-:S02]  /*02a0*/  IMAD.MOV.U32 R6, RZ, RZ, R10 ;  /* 0x000000ffff067224 */ /* 0x002fc400078e000a */
[----:B----4-:R-:W-:Y:S02]  /*02b0*/  IMAD.MOV.U32 R8, RZ, RZ, R10 ;  /* 0x000000ffff087224 */ /* 0x010fe400078e000a */
[----:B--2---:R-:W-:-:S04]  /*02c0*/  FADD R3, -R4, 90 ;  /* 0x42b4000004037421 */ /* 0x004fc80000000100 */
[----:B------:R-:W-:Y:S01]  /*02d0*/  FMUL R3, R3, 0.017453292384743690491 ;  /* 0x3c8efa3503037820 */ /* 0x000fe20000400000 */
[----:B---3--:R-:W-:-:S03]  /*02e0*/  FMUL R7, R7, 0.017453292384743690491 ;  /* 0x3c8efa3507077820 */ /* 0x008fc60000400000 */
[C---:B------:R-:W-:Y:S01]  /*02f0*/  FMUL R11, R3.reuse, 0.63661974668502807617 ;  /* 0x3f22f983030b7820 */ /* 0x040fe20000400000 */
[C---:B------:R-:W-:Y:S02]  /*0300*/  FSETP.GE.AND P0, PT, |R3|.reuse, 105615, PT ;  /* 0x47ce47800300780b */ /* 0x040fe40003f06200 */
[----:B------:R-:W-:Y:S02]  /*0310*/  SHF.R.U32.HI R9, RZ, 0x17, R3 ;  /* 0x00000017ff097819 */ /* 0x000fe40000011603 */
[----:B------:R-:W-:Y:S01]  /*0320*/  FSETP.EQ.OR P1, PT, |R3|, +INF , !P0 ;  /* 0x7f8000000300780b */ /* 0x000fe20004722600 */
[----:B------:R-:W0:Y:S01]  /*0330*/  F2I.NTZ R11, R11 ;  /* 0x0000000b000b7305 */ /* 0x000e220000203100 */
[----:B------:R-:W-:Y:S02]  /*0340*/  LOP3.LUT R9, R9, 0x1f, RZ, 0xc0, !PT ;  /* 0x0000001f09097812 */ /* 0x000fe400078ec0ff */
[----:B0-----:R-:W-:Y:S02]  /*0350*/  I2FP.F32.S32 R12, R11 ;  /* 0x0000000b000c7245 */ /* 0x001fe40000201400 */
[----:B------:R-:W-:-:S03]  /*0360*/  P2R R11, PR, RZ, 0x2 ;  /* 0x00000002ff0b7803 */ /* 0x000fc60000000000 */
[----:B------:R-:W-:-:S04]  /*0370*/  FFMA R13, R12, -1.5707962512969970703, R3 ;  /* 0xbfc90fda0c0d7823 */ /* 0x000fc80000000003 */
[----:B------:R-:W-:-:S04]  /*0380*/  FFMA R13, R12, -7.5497894158615963534e-08, R13 ;  /* 0xb3a221680c0d7823 */ /* 0x000fc8000000000d */
[----:B------:R-:W-:Y:S01]  /*0390*/  FFMA R4, R12, -5.3903029534742383927e-15, R13 ;  /* 0xa7c234c50c047823 */ /* 0x000fe2000000000d */
[----:B------:R-:W-:-:S07]  /*03a0*/  @P0 FMUL R4, RZ, R3 ;  /* 0x00000003ff040220 */ /* 0x000fce0000400000 */
.L_x_30:
[----:B0-2---:R-:W0:Y:S01]  /*03b0*/  I2F.U32.RP R10, UR10 ;  /* 0x0000000a000a7d06 */ /* 0x005e220008209000 */
[----:B------:R-:W-:Y:S07]  /*03c0*/  BSSY.RECONVERGENT B0, `(.L_x_0) ;  /* 0x0000032000007945 */ /* 0x000fee0003800200 */
[----:B0-----:R-:W0:Y:S02]  /*03d0*/  MUFU.RCP R10, R10 ;  /* 0x0000000a000a7308 */ /* 0x001e240000001000 */
[----:B0-----:R-:W-:Y:S01]  /*03e0*/  VIADD R18, R10, 0xffffffe ;  /* 0x0ffffffe0a127836 */ /* 0x001fe20000000000 */
[----:B------:R-:W-:-:S05]  /*03f0*/  LOP3.LUT R10, RZ, UR10, RZ, 0x33, !PT ;  /* 0x0000000aff0a7c12 */ /* 0x000fca000f8e33ff */
[----:B------:R0:W1:Y:S02]  /*0400*/  F2I.FTZ.U32.TRUNC.NTZ R19, R18 ;  /* 0x0000001200137305 */ /* 0x000064000021f000 */
[----:B0-----:R-:W-:Y:S02]  /*0410*/  IMAD.MOV.U32 R18, RZ, RZ, RZ ;  /* 0x000000ffff127224 */ /* 0x001fe400078e00ff */
[----:B-1----:R-:W-:-:S04]  /*0420*/  IMAD.MOV R21, RZ, RZ, -R19 ;  /* 0x000000ffff157224 */ /* 0x002fc800078e0a13 */
[----:B------:R-:W-:-:S04]  /*0430*/  IMAD R21, R21, UR10, RZ ;  /* 0x0000000a15157c24 */ /* 0x000fc8000f8e02ff */
[----:B------:R-:W-:-:S06]  /*0440*/  IMAD.HI.U32 R19, R19, R21, R18 ;  /* 0x0000001513137227 */ /* 0x000fcc00078e0012 */
[----:B------:R-:W-:-:S04]  /*0450*/  IMAD.HI.U32 R19, R19, R6, RZ ;  /* 0x0000000613137227 */ /* 0x000fc800078e00ff */
[----:B------:R-:W-:-:S04]  /*0460*/  IMAD.MOV R21, RZ, RZ, -R19 ;  /* 0x000000ffff157224 */ /* 0x000fc800078e0a13 */
[----:B------:R-:W-:-:S05]  /*0470*/  IMAD R12, R21, UR10, R6 ;  /* 0x0000000a150c7c24 */ /* 0x000fca000f8e0206 */
[----:B------:R-:W-:-:S13]  /*0480*/  ISETP.GE.U32.AND P0, PT, R12, UR10, PT ;  /* 0x0000000a0c007c0c */ /* 0x000fda000bf06070 */
[----:B------:R-:W-:Y:S01]  /*0490*/  @P0 VIADD R12, R12, -UR10 ;  /* 0x8000000a0c0c0c36 */ /* 0x000fe20008000000 */
[----:B------:R-:W-:Y:S02]  /*04a0*/  @P0 IADD3 R19, PT, PT, R19, 0x1, RZ ;  /* 0x0000000113130810 */ /* 0x000fe40007ffe0ff */
[----:B------:R-:W-:Y:S02]  /*04b0*/  ISETP.NE.U32.AND P0, PT, RZ, UR10, PT ;  /* 0x0000000aff007c0c */ /* 0x000fe4000bf05070 */
[----:B------:R-:W-:-:S13]  /*04c0*/  ISETP.GE.U32.AND P1, PT, R12, UR10, PT ;  /* 0x0000000a0c007c0c */ /* 0x000fda000bf26070 */
[----:B------:R-:W-:-:S05]  /*04d0*/  @P1 VIADD R19, R19, 0x1 ;  /* 0x0000000113131836 */ /* 0x000fca0000000000 */
[----:B------:R-:W-:-:S04]  /*04e0*/  SEL R19, R10, R19, !P0 ;  /* 0x000000130a137207 */ /* 0x000fc80004000000 */
[----:B------:R-:W-:-:S13]  /*04f0*/  ISETP.NE.AND P2, PT, R0, R19, PT ;  /* 0x000000130000720c */ /* 0x000fda0003f45270 */
[----:B------:R-:W-:Y:S05]  /*0500*/  @P2 BRA `(.L_x_1) ;  /* 0x0000000000402947 */ /* 0x000fea0003800000 */
[----:B------:R-:W0:Y:S01]  /*0510*/  S2UR UR5, SR_CgaCtaId ;  /* 0x00000000000579c3 */ /* 0x000e220000008800 */
[----:B------:R-:W-:Y:S01]  /*0520*/  UMOV UR4, 0x400 ;  /* 0x0000040000047882 */ /* 0x000fe20000000000 */
[----:B------:R-:W-:Y:S01]  /*0530*/  VIADD R19, R12, -UR10 ;  /* 0x8000000a0c137c36 */ /* 0x000fe20008000000 */
[----:B------:R-:W-:-:S04]  /*0540*/  UIADD3 UR6, UPT, UPT, UR4, 0x1000, URZ ;  /* 0x0000100004067890 */ /* 0x000fc8000fffe0ff */
[----:B------:R-:W-:Y:S01]  /*0550*/  @P0 SEL R10, R19, R12, P1 ;  /* 0x0000000c130a0207 */ /* 0x000fe20000800000 */
[----:B0-----:R-:W-:Y:S02]  /*0560*/  ULEA UR7, UR5, UR4, 0x18 ;  /* 0x0000000405077291 */ /* 0x001fe4000f8ec0ff */
[----:B------:R-:W-:Y:S02]  /*0570*/  UIADD3 UR4, UPT, UPT, UR4, 0x2000, URZ ;  /* 0x0000200004047890 */ /* 0x000fe4000fffe0ff */
[----:B------:R-:W-:Y:S02]  /*0580*/  ULEA UR6, UR5, UR6, 0x18 ;  /* 0x0000000605067291 */ /* 0x000fe4000f8ec0ff */
[----:B------:R-:W-:Y:S01]  /*0590*/  ULEA UR4, UR5, UR4, 0x18 ;  /* 0x0000000405047291 */ /* 0x000fe2000f8ec0ff */
[----:B------:R-:W-:-:S03]  /*05a0*/  LEA R12, R10, UR7, 0x2 ;  /* 0x000000070a0c7c11 */ /* 0x000fc6000f8e10ff */
[C---:B------:R-:W-:Y:S02]  /*05b0*/  LEA R24, R10.reuse, UR6, 0x2 ;  /* 0x000000060a187c11 */ /* 0x040fe4000f8e10ff */
[----:B------:R-:W-:Y:S01]  /*05c0*/  LEA R10, R10, UR4, 0x2 ;  /* 0x000000040a0a7c11 */ /* 0x000fe2000f8e10ff */
[----:B------:R-:W0:Y:S04]  /*05d0*/  LDS R12, [R12] ;  /* 0x000000000c0c7984 */ /* 0x000e280000000800 */
[----:B------:R-:W1:Y:S04]  /*05e0*/  LDS R24, [R24] ;  /* 0x0000000018187984 */ /* 0x000e680000000800 */
[----:B------:R-:W2:Y:S01]  /*05f0*/  LDS R10, [R10] ;  /* 0x000000000a0a7984 */ /* 0x000ea20000000800 */
[----:B------:R-:W-:Y:S05]  /*0600*/  BRA `(.L_x_2) ;  /* 0x0000000000347947 */ /* 0x000fea0003800000 */
.L_x_1:
[----:B------:R-:W0:Y:S01]  /*0610*/  LDCU.128 UR4, c[0x0][0x380] ;  /* 0x00007000ff0477ac */ /* 0x000e220008000c00 */
[C---:B------:R-:W-:Y:S01]  /*0620*/  IMAD.SHL.U32 R18, R8.reuse, 0x4, RZ ;  /* 0x0000000408127824 */ /* 0x040fe200078e00ff */
[----:B------:R-:W-:Y:S01]  /*0630*/  SHF.L.U64.HI R10, R8, 0x2, R5 ;  /* 0x00000002080a7819 */ /* 0x000fe20000010205 */
[----:B------:R-:W1:Y:S03]  /*0640*/  LDCU.64 UR12, c[0x0][0x390] ;  /* 0x00007200ff0c77ac */ /* 0x000e660008000a00 */
[C---:B0-----:R-:W-:Y:S02]  /*0650*/  IADD3 R20, P0, PT, R18.reuse, UR4, RZ ;  /* 0x0000000412147c10 */ /* 0x041fe4000ff1e0ff */
[C---:B------:R-:W-:Y:S02]  /*0660*/  IADD3 R24, P1, PT, R18.reuse, UR6, RZ ;  /* 0x0000000612187c10 */ /* 0x040fe4000ff3e0ff */
[----:B-1----:R-:W-:-:S02]  /*0670*/  IADD3 R18, P2, PT, R18, UR12, RZ ;  /* 0x0000000c12127c10 */ /* 0x002fc4000ff5e0ff */
[C---:B------:R-:W-:Y:S02]  /*0680*/  IADD3.X R21, PT, PT, R10.reuse, UR5, RZ, P0, !PT ;  /* 0x000000050a157c10 */ /* 0x040fe400087fe4ff */
[C---:B------:R-:W-:Y:S02]  /*0690*/  IADD3.X R25, PT, PT, R10.reuse, UR7, RZ, P1, !PT ;  /* 0x000000070a197c10 */ /* 0x040fe40008ffe4ff */
[----:B------:R-:W-:Y:S01]  /*06a0*/  IADD3.X R19, PT, PT, R10, UR13, RZ, P2, !PT ;  /* 0x0000000d0a137c10 */ /* 0x000fe200097fe4ff */
[----:B------:R3:W5:Y:S04]  /*06b0*/  LDG.E R12, desc[UR8][R20.64] ;  /* 0x00000008140c7981 */ /* 0x000768000c1e1900 */
[----:B------:R3:W5:Y:S04]  /*06c0*/  LDG.E R24, desc[UR8][R24.64] ;  /* 0x0000000818187981 */ /* 0x000768000c1e1900 */
[----:B------:R3:W5:Y:S02]  /*06d0*/  LDG.E R10, desc[UR8][R18.64] ;  /* 0x00000008120a7981 */ /* 0x000764000c1e1900 */
.L_x_2:
[----:B------:R-:W-:Y:S05]  /*06e0*/  BSYNC.RECONVERGENT B0 ;  /* 0x0000000000007941 */ /* 0x000fea0003800200 */
.L_x_0:
[----:B---3--:R-:W-:Y:S01]  /*06f0*/  FMUL R18, R3, 0.63661974668502807617 ;  /* 0x3f22f98303127820 */ /* 0x008fe20000400000 */
[----:B------:R-:W-:Y:S01]  /*0700*/  ISETP.NE.AND P1, PT, R11, RZ, PT ;  /* 0x000000ff0b00720c */ /* 0x000fe20003f25270 */
[----:B0----5:R-:W-:Y:S01]  /*0710*/  FADD R12, -R12, 90 ;  /* 0x42b400000c0c7421 */ /* 0x021fe20000000100 */
[----:B------:R-:W-:Y:S01]  /*0720*/  FSETP.GE.AND P0, PT, |R3|, 105615, PT ;  /* 0x47ce47800300780b */ /* 0x000fe20003f06200 */
[----:B------:R-:W-:Y:S01]  /*0730*/  BSSY.RECONVERGENT B0, `(.L_x_3) ;  /* 0x0000060000007945 */ /* 0x000fe20003800200 */
[----:B------:R-:W-:Y:S01]  /*0740*/  IMAD.MOV.U32 R26, RZ, RZ, R4 ;  /* 0x000000ffff1a7224 */ /* 0x000fe200078e0004 */
[----:B------:R-:W0:Y:S01]  /*0750*/  F2I.NTZ R18, R18 ;  /* 0x0000001200127305 */ /* 0x000e220000203100 */
[----:B------:R-:W-:Y:S01]  /*0760*/  FMUL R12, R12, 0.017453292384743690491 ;  /* 0x3c8efa350c0c7820 */ /* 0x000fe20000400000 */
[----:B0-----:R-:W-:-:S06]  /*0770*/  SEL R25, R18, RZ, !P0 ;  /* 0x000000ff12197207 */ /* 0x001fcc0004000000 */
[----:B------:R-:W-:Y:S05]  /*0780*/  @P1 BRA `(.L_x_4) ;  /* 0x0000000400681947 */ /* 0x000fea0003800000 */
[----:B------:R-:W-:Y:S01]  /*0790*/  IMAD.SHL.U32 R18, R3, 0x100, RZ ;  /* 0x0000010003127824 */ /* 0x000fe200078e00ff */
[----:B------:R-:W0:Y:S01]  /*07a0*/  LDCU.64 UR6, c[0x4][URZ] ;  /* 0x01000000ff0677ac */ /* 0x000e220008000a00 */
[----:B------:R-:W-:Y:S02]  /*07b0*/  IMAD.MOV.U32 R23, RZ, RZ, RZ ;  /* 0x000000ffff177224 */ /* 0x000fe400078e00ff */
[----:B------:R-:W-:Y:S01]  /*07c0*/  IMAD.MOV.U32 R26, RZ, RZ, RZ ;  /* 0x000000ffff1a7224 */ /* 0x000fe200078e00ff */
[----:B------:R-:W-:Y:S01]  /*07d0*/  LOP3.LUT R25, R18, 0x80000000, RZ, 0xfc, !PT ;  /* 0x8000000012197812 */ /* 0x000fe200078efcff */
[----:B------:R-:W-:Y:S01]  /*07e0*/  UMOV UR5, URZ ;  /* 0x000000ff00057c82 */ /* 0x000fe20008000000 */
[----:B------:R-:W-:-:S05]  /*07f0*/  UMOV UR4, URZ ;  /* 0x000000ff00047c82 */ /* 0x000fca0008000000 */
.L_x_5:
[----:B0-----:R-:W-:Y:S01]  /*0800*/  IMAD.U32 R18, RZ, RZ, UR6 ;  /* 0x00000006ff127e24 */ /* 0x001fe2000f8e00ff */
[----:B------:R-:W-:-:S05]  /*0810*/  MOV R19, UR7 ;  /* 0x0000000700137c02 */ /* 0x000fca0008000f00 */
[----:B------:R-:W3:Y:S01]  /*0820*/  LDG.E.CONSTANT R18, desc[UR8][R18.64] ;  /* 0x0000000812127981 */ /* 0x000ee2000c1e9900 */
[----:B------:R-:W-:Y:S01]  /*0830*/  UIADD3 UR4, UPT, UPT, UR4, 0x1, URZ ;  /* 0x0000000104047890 */ /* 0x000fe2000fffe0ff */
[C---:B------:R-:W-:Y:S01]  /*0840*/  ISETP.EQ.AND P0, PT, R26.reuse, RZ, PT ;  /* 0x000000ff1a00720c */ /* 0x040fe20003f02270 */
[----:B------:R-:W-:Y:S01]  /*0850*/  UIADD3 UR6, UP1, UPT, UR6, 0x4, URZ ;  /* 0x0000000406067890 */ /* 0x000fe2000ff3e0ff */
[C---:B------:R-:W-:Y:S01]  /*0860*/  ISETP.EQ.AND P1, PT, R26.reuse, 0x4, PT ;  /* 0x000000041a00780c */ /* 0x040fe20003f22270 */
[----:B------:R-:W-:Y:S01]  /*0870*/  UISETP.NE.AND UP0, UPT, UR4, 0x6, UPT ;  /* 0x000000060400788c */ /* 0x000fe2000bf05270 */
[C---:B------:R-:W-:Y:S01]  /*0880*/  ISETP.EQ.AND P3, PT, R26.reuse, 0xc, PT ;  /* 0x0000000c1a00780c */ /* 0x040fe20003f62270 */
[----:B------:R-:W-:Y:S01]  /*0890*/  UIADD3.X UR7, UPT, UPT, URZ, UR7, URZ, UP1, !UPT ;  /* 0x00000007ff077290 */ /* 0x000fe20008ffe4ff */
[C---:B------:R-:W-:Y:S02]  /*08a0*/  ISETP.EQ.AND P4, PT, R26.reuse, 0x10, PT ;  /* 0x000000101a00780c */ /* 0x040fe40003f82270 */
[----:B------:R-:W-:Y:S01]  /*08b0*/  ISETP.EQ.AND P5, PT, R26, 0x14, PT ;  /* 0x000000141a00780c */ /* 0x000fe20003fa2270 */
[----:B---3--:R-:W-:-:S03]  /*08c0*/  IMAD.WIDE.U32 R20, R18, R25, RZ ;  /* 0x0000001912147225 */ /* 0x008fc600078e00ff */
[----:B------:R-:W-:-:S04]  /*08d0*/  IADD3 R20, P2, PT, R20, R23, RZ ;  /* 0x0000001714147210 */ /* 0x000fc80007f5e0ff */
[----:B------:R-:W-:Y:S01]  /*08e0*/  IADD3.X R23, PT, PT, R21, UR5, RZ, P2, !PT ;  /* 0x0000000515177c10 */ /* 0x000fe200097fe4ff */
[--C-:B------:R-:W-:Y:S01]  /*08f0*/  @P0 IMAD.MOV.U32 R13, RZ, RZ, R20.reuse ;  /* 0x000000ffff0d0224 */ /* 0x100fe200078e0014 */
[C---:B------:R-:W-:Y:S01]  /*0900*/  ISETP.EQ.AND P2, PT, R26.reuse, 0x8, PT ;  /* 0x000000081a00780c */ /* 0x040fe20003f42270 */
[--C-:B------:R-:W-:Y:S02]  /*0910*/  @P1 IMAD.MOV.U32 R14, RZ, RZ, R20.reuse ;  /* 0x000000ffff0e1224 */ /* 0x100fe400078e0014 */
[--C-:B------:R-:W-:Y:S02]  /*0920*/  @P3 IMAD.MOV.U32 R16, RZ, RZ, R20.reuse ;  /* 0x000000ffff103224 */ /* 0x100fe400078e0014 */
[--C-:B------:R-:W-:Y:S02]  /*0930*/  @P4 IMAD.MOV.U32 R17, RZ, RZ, R20.reuse ;  /* 0x000000ffff114224 */ /* 0x100fe400078e0014 */
[----:B------:R-:W-:Y:S02]  /*0940*/  @P5 IMAD.MOV.U32 R22, RZ, RZ, R20 ;  /* 0x000000ffff165224 */ /* 0x000fe400078e0014 */
[----:B------:R-:W-:-:S04]  /*0950*/  VIADD R26, R26, 0x4 ;  /* 0x000000041a1a7836 */ /* 0x000fc80000000000 */
[----:B------:R-:W-:Y:S01]  /*0960*/  @P2 IMAD.MOV.U32 R15, RZ, RZ, R20 ;  /* 0x000000ffff0f2224 */ /* 0x000fe200078e0014 */
[----:B------:R-:W-:Y:S06]  /*0970*/  BRA.U UP0, `(.L_x_5) ;  /* 0xfffffffd00a07547 */ /* 0x000fec000b83ffff */
[----:B------:R-:W-:Y:S01]  /*0980*/  SHF.R.U32.HI R18, RZ, 0x17, R3 ;  /* 0x00000017ff127819 */ /* 0x000fe20000011603 */
[----:B------:R-:W-:Y:S01]  /*0990*/  BSSY.RECONVERGENT B1, `(.L_x_6) ;  /* 0x0000028000017945 */ /* 0x000fe20003800200 */
[----:B------:R-:W-:Y:S02]  /*09a0*/  ISETP.NE.AND P6, PT, R9, RZ, PT ;  /* 0x000000ff0900720c */ /* 0x000fe40003fc5270 */
[----:B------:R-:W-:-:S05]  /*09b0*/  LOP3.LUT R18, R18, 0xe0, RZ, 0xc0, !PT ;  /* 0x000000e012127812 */ /* 0x000fca00078ec0ff */
[----:B------:R-:W-:-:S05]  /*09c0*/  VIADD R18, R18, 0xffffff80 ;  /* 0xffffff8012127836 */ /* 0x000fca0000000000 */
[----:B------:R-:W-:-:S04]  /*09d0*/  SHF.R.U32.HI R18, RZ, 0x5, R18 ;  /* 0x00000005ff127819 */ /* 0x000fc80000011612 */
[----:B------:R-:W-:-:S04]  /*09e0*/  LEA R20, -R18, RZ, 0x2 ;  /* 0x000000ff12147211 */ /* 0x000fc800078e11ff */
[C---:B------:R-:W-:Y:S02]  /*09f0*/  ISETP.EQ.AND P3, PT, R20.reuse, -0x18, PT ;  /* 0xffffffe81400780c */ /* 0x040fe40003f62270 */
[C---:B------:R-:W-:Y:S02]  /*0a00*/  ISETP.EQ.AND P4, PT, R20.reuse, -0x14, PT ;  /* 0xffffffec1400780c */ /* 0x040fe40003f82270 */
[C---:B------:R-:W-:Y:S02]  /*0a10*/  ISETP.EQ.AND P0, PT, R20.reuse, -0x10, PT ;  /* 0xfffffff01400780c */ /* 0x040fe40003f02270 */
[C---:B------:R-:W-:Y:S02]  /*0a20*/  ISETP.EQ.AND P1, PT, R20.reuse, -0xc, PT ;  /* 0xfffffff41400780c */ /* 0x040fe40003f22270 */
[C---:B------:R-:W-:Y:S02]  /*0a30*/  ISETP.EQ.AND P2, PT, R20.reuse, -0x8, PT ;  /* 0xfffffff81400780c */ /* 0x040fe40003f42270 */
[----:B------:R-:W-:-:S03]  /*0a40*/  ISETP.EQ.AND P5, PT, R20, 0x4, PT ;  /* 0x000000041400780c */ /* 0x000fc60003fa2270 */
[--C-:B------:R-:W-:Y:S01]  /*0a50*/  @P3 IMAD.MOV.U32 R18, RZ, RZ, R13.reuse ;  /* 0x000000ffff123224 */ /* 0x100fe200078e000d */
[C---:B------:R-:W-:Y:S01]  /*0a60*/  ISETP.EQ.AND P3, PT, R20.reuse, -0x4, PT ;  /* 0xfffffffc1400780c */ /* 0x040fe20003f62270 */
[----:B------:R-:W-:Y:S02]  /*0a70*/  @P4 IMAD.MOV.U32 R19, RZ, RZ, R13 ;  /* 0x000000ffff134224 */ /* 0x000fe400078e000d */
[----:B------:R-:W-:Y:S01]  /*0a80*/  @P4 IMAD.MOV.U32 R18, RZ, RZ, R14 ;  /* 0x000000ffff124224 */ /* 0x000fe200078e000e */
[----:B------:R-:W-:Y:S01]  /*0a90*/  ISETP.EQ.AND P4, PT, R20, RZ, PT ;  /* 0x000000ff1400720c */ /* 0x000fe20003f82270 */
[----:B------:R-:W-:Y:S02]  /*0aa0*/  @P0 IMAD.MOV.U32 R18, RZ, RZ, R15 ;  /* 0x000000ffff120224 */ /* 0x000fe400078e000f */
[----:B------:R-:W-:Y:S01]  /*0ab0*/  @P1 IMAD.MOV.U32 R18, RZ, RZ, R16 ;  /* 0x000000ffff121224 */ /* 0x000fe200078e0010 */
[----:B------:R-:W-:Y:S01]  /*0ac0*/  @P2 MOV R18, R17 ;  /* 0x0000001100122202 */ /* 0x000fe20000000f00 */
[----:B------:R-:W-:-:S02]  /*0ad0*/  @P0 IMAD.MOV.U32 R19, RZ, RZ, R14 ;  /* 0x000000ffff130224 */ /* 0x000fc400078e000e */
[----:B------:R-:W-:Y:S02]  /*0ae0*/  @P1 IMAD.MOV.U32 R19, RZ, RZ, R15 ;  /* 0x000000ffff131224 */ /* 0x000fe400078e000f */
[----:B------:R-:W-:Y:S02]  /*0af0*/  @P3 IMAD.MOV.U32 R18, RZ, RZ, R22 ;  /* 0x000000ffff123224 */ /* 0x000fe400078e0016 */
[----:B------:R-:W-:Y:S02]  /*0b00*/  @P2 IMAD.MOV.U32 R19, RZ, RZ, R16 ;  /* 0x000000ffff132224 */ /* 0x000fe400078e0010 */
[----:B------:R-:W-:Y:S02]  /*0b10*/  @P4 IMAD.MOV.U32 R18, RZ, RZ, R23 ;  /* 0x000000ffff124224 */ /* 0x000fe400078e0017 */
[----:B------:R-:W-:Y:S02]  /*0b20*/  @P3 IMAD.MOV.U32 R19, RZ, RZ, R17 ;  /* 0x000000ffff133224 */ /* 0x000fe400078e0011 */
[----:B------:R-:W-:-:S02]  /*0b30*/  @P4 IMAD.MOV.U32 R19, RZ, RZ, R22 ;  /* 0x000000ffff134224 */ /* 0x000fc400078e0016 */
[----:B------:R-:W-:Y:S02]  /*0b40*/  @P5 IMAD.MOV.U32 R19, RZ, RZ, R23 ;  /* 0x000000ffff135224 */ /* 0x000fe400078e0017 */
[----:B------:R-:W-:Y:S01]  /*0b50*/  IMAD.MOV.U32 R26, RZ, RZ, R18 ;  /* 0x000000ffff1a7224 */ /* 0x000fe200078e0012 */
[----:B------:R-:W-:Y:S06]  /*0b60*/  @!P6 BRA `(.L_x_7) ;  /* 0x000000000028e947 */ /* 0x000fec0003800000 */
[----:B------:R-:W-:Y:S01]  /*0b70*/  @P0 IMAD.MOV.U32 R18, RZ, RZ, R13 ;  /* 0x000000ffff120224 */ /* 0x000fe200078e000d */
[----:B------:R-:W-:Y:S01]  /*0b80*/  ISETP.EQ.AND P0, PT, R20, 0x8, PT ;  /* 0x000000081400780c */ /* 0x000fe20003f02270 */
[----:B------:R-:W-:Y:S01]  /*0b90*/  @P1 IMAD.MOV.U32 R18, RZ, RZ, R14 ;  /* 0x000000ffff121224 */ /* 0x000fe200078e000e */
[----:B------:R-:W-:Y:S01]  /*0ba0*/  @P2 MOV R18, R15 ;  /* 0x0000000f00122202 */ /* 0x000fe20000000f00 */
[----:B------:R-:W-:Y:S01]  /*0bb0*/  @P3 IMAD.MOV.U32 R18, RZ, RZ, R16 ;  /* 0x000000ffff123224 */ /* 0x000fe200078e0010 */
[----:B------:R-:W-:Y:S01]  /*0bc0*/  SHF.L.W.U32.HI R26, R19, R9, R26 ;  /* 0x00000009131a7219 */ /* 0x000fe20000010e1a */
[----:B------:R-:W-:Y:S02]  /*0bd0*/  @P4 IMAD.MOV.U32 R18, RZ, RZ, R17 ;  /* 0x000000ffff124224 */ /* 0x000fe400078e0011 */
[----:B------:R-:W-:-:S06]  /*0be0*/  @P5 IMAD.MOV.U32 R18, RZ, RZ, R22 ;  /* 0x000000ffff125224 */ /* 0x000fcc00078e0016 */
[----:B------:R-:W-:-:S05]  /*0bf0*/  @P0 IMAD.MOV.U32 R18, RZ, RZ, R23 ;  /* 0x000000ffff120224 */ /* 0x000fca00078e0017 */
[----:B------:R-:W-:-:S07]  /*0c00*/  SHF.L.W.U32.HI R19, R18, R9, R19 ;  /* 0x0000000912137219 */ /* 0x000fce0000010e13 */
.L_x_7:
[----:B------:R-:W-:Y:S05]  /*0c10*/  BSYNC.RECONVERGENT B1 ;  /* 0x0000000000017941 */ /* 0x000fea0003800200 */
.L_x_6:
[C---:B------:R-:W-:Y:S01]  /*0c20*/  SHF.L.W.U32.HI R28, R19.reuse, 0x2, R26 ;  /* 0x00000002131c7819 */ /* 0x040fe20000010e1a */
[----:B------:R-:W-:Y:S01]  /*0c30*/  IMAD.SHL.U32 R19, R19, 0x4, RZ ;  /* 0x0000000413137824 */ /* 0x000fe200078e00ff */
[----:B------:R-:W-:Y:S01]  /*0c40*/  UMOV UR4, 0x54442d19 ;  /* 0x54442d1900047882 */ /* 0x000fe20000000000 */
[----:B------:R-:W-:Y:S01]  /*0c50*/  UMOV UR5, 0x3bf921fb ;  /* 0x3bf921fb00057882 */ /* 0x000fe20000000000 */
[----:B------:R-:W-:Y:S02]  /*0c60*/  SHF.R.S32.HI R20, RZ, 0x1f, R28 ;  /* 0x0000001fff147819 */ /* 0x000fe4000001141c */
[----:B------:R-:W-:Y:S02]  /*0c70*/  ISETP.GE.AND P0, PT, R3, RZ, PT ;  /* 0x000000ff0300720c */ /* 0x000fe40003f06270 */
[C---:B------:R-:W-:Y:S02]  /*0c80*/  LOP3.LUT R18, R20.reuse, R19, RZ, 0x3c, !PT ;  /* 0x0000001314127212 */ /* 0x040fe400078e3cff */
[----:B------:R-:W-:-:S02]  /*0c90*/  LOP3.LUT R19, R20, R28, RZ, 0x3c, !PT ;  /* 0x0000001c14137212 */ /* 0x000fc400078e3cff */
[----:B------:R-:W-:Y:S02]  /*0ca0*/  SHF.R.U32.HI R25, RZ, 0x1e, R26 ;  /* 0x0000001eff197819 */ /* 0x000fe4000001161a */
[C---:B------:R-:W-:Y:S02]  /*0cb0*/  LOP3.LUT R23, R28.reuse, R3, RZ, 0x3c, !PT ;  /* 0x000000031c177212 */ /* 0x040fe400078e3cff */
[----:B------:R-:W0:Y:S01]  /*0cc0*/  I2F.F64.S64 R18, R18 ;  /* 0x0000001200127312 */ /* 0x000e220000301c00 */
[----:B------:R-:W-:Y:S02]  /*0cd0*/  LEA.HI R25, R28, R25, RZ, 0x1 ;  /* 0x000000191c197211 */ /* 0x000fe400078f08ff */
[----:B------:R-:W-:-:S03]  /*0ce0*/  ISETP.GE.AND P1, PT, R23, RZ, PT ;  /* 0x000000ff1700720c */ /* 0x000fc60003f26270 */
[----:B------:R-:W-:Y:S01]  /*0cf0*/  @!P0 IMAD.MOV R25, RZ, RZ, -R25 ;  /* 0x000000ffff198224 */ /* 0x000fe200078e0a19 */
[----:B0-----:R-:W-:-:S10]  /*0d00*/  DMUL R20, R18, UR4 ;  /* 0x0000000412147c28 */ /* 0x001fd40008000000 */
[----:B------:R-:W0:Y:S02]  /*0d10*/  F2F.F32.F64 R20, R20 ;  /* 0x0000001400147310 */ /* 0x000e240000301000 */
[----:B0-----:R-:W-:-:S07]  /*0d20*/  FSEL R26, -R20, R20, !P1 ;  /* 0x00000014141a7208 */ /* 0x001fce0004800100 */
.L_x_4:
[----:B------:R-:W-:Y:S05]  /*0d30*/  BSYNC.RECONVERGENT B0 ;  /* 0x0000000000007941 */ /* 0x000fea0003800200 */
.L_x_3:
[----:B------:R-:W-:Y:S01]  /*0d40*/  FMUL R23, R12, 0.63661974668502807617 ;  /* 0x3f22f9830c177820 */ /* 0x000fe20000400000 */
[----:B------:R-:W-:Y:S01]  /*0d50*/  LOP3.LUT R20, R25, 0x1, RZ, 0xc0, !PT ;  /* 0x0000000119147812 */ /* 0x000fe200078ec0ff */
[----:B------:R-:W-:Y:S02]  /*0d60*/  IMAD.MOV.U32 R18, RZ, RZ, 0x37cbac00 ;  /* 0x37cbac00ff127424 */ /* 0x000fe400078e00ff */
[----:B------:R-:W-:Y:S01]  /*0d70*/  FMUL R19, R26, R26 ;  /* 0x0000001a1a137220 */ /* 0x000fe20000400000 */
[----:B------:R-:W-:Y:S01]  /*0d80*/  MOV R28, 0x3effffff ;  /* 0x3effffff001c7802 */ /* 0x000fe20000000f00 */
[----:B------:R-:W-:Y:S01]  /*0d90*/  BSSY.RECONVERGENT B0, `(.L_x_8) ;  /* 0x0000073000007945 */ /* 0x000fe20003800200 */
[----:B------:R-:W0:Y:S01]  /*0da0*/  F2I.NTZ R23, R23 ;  /* 0x0000001700177305 */ /* 0x000e220000203100 */
[----:B------:R-:W-:Y:S01]  /*0db0*/  ISETP.NE.U32.AND P0, PT, R20, 0x1, PT ;  /* 0x000000011400780c */ /* 0x000fe20003f05070 */
[----:B------:R-:W-:Y:S01]  /*0dc0*/  FFMA R18, R19, R18, -0.0013887860113754868507 ;  /* 0xbab607ed13127423 */ /* 0x000fe20000000012 */
[----:B------:R-:W-:Y:S01]  /*0dd0*/  IMAD.MOV.U32 R20, RZ, RZ, 0x3d2aaabb ;  /* 0x3d2aaabbff147424 */ /* 0x000fe200078e00ff */
[----:B------:R-:W-:-:S02]  /*0de0*/  FSETP.GE.AND P2, PT, |R12|, 105615, PT ;  /* 0x47ce47800c00780b */ /* 0x000fc40003f46200 */
[----:B------:R-:W-:Y:S02]  /*0df0*/  FSEL R28, -R28, -0.16666662693023681641, !P0 ;  /* 0xbe2aaaa81c1c7808 */ /* 0x000fe40004000100 */
[----:B------:R-:W-:Y:S02]  /*0e00*/  FSEL R18, R18, -0.00019574658654164522886, !P0 ;  /* 0xb94d415312127808 */ /* 0x000fe40004000000 */
[----:B------:R-:W-:Y:S02]  /*0e10*/  FSEL R20, R20, 0.0083327032625675201416, !P0 ;  /* 0x3c0885e414147808 */ /* 0x000fe40004000000 */
[----:B------:R-:W-:Y:S02]  /*0e20*/  LOP3.LUT P1, RZ, R25, 0x2, RZ, 0xc0, !PT ;  /* 0x0000000219ff7812 */ /* 0x000fe4000782c0ff */
[----:B------:R-:W-:Y:S01]  /*0e30*/  P2R R29, PR, RZ, 0x4 ;  /* 0x00000004ff1d7803 */ /* 0x000fe20000000000 */
[C---:B------:R-:W-:Y:S01]  /*0e40*/  FFMA R20, R19.reuse, R18, R20 ;  /* 0x0000001213147223 */ /* 0x040fe20000000014 */
[----:B0-----:R-:W-:Y:S01]  /*0e50*/  I2FP.F32.S32 R21, R23 ;  /* 0x0000001700157245 */ /* 0x001fe20000201400 */
[----:B------:R-:W-:Y:S01]  /*0e60*/  IMAD.MOV.U32 R27, RZ, RZ, R23 ;  /* 0x000000ffff1b7224 */ /* 0x000fe200078e0017 */
[----:B------:R-:W-:Y:S01]  /*0e70*/  FSEL R18, R26, 1, P0 ;  /* 0x3f8000001a127808 */ /* 0x000fe20000000000 */
[----:B------:R-:W-:-:S02]  /*0e80*/  FFMA R20, R19, R20, R28 ;  /* 0x0000001413147223 */ /* 0x000fc4000000001c */
[----:B------:R-:W-:Y:S02]  /*0e90*/  FFMA R26, R21, -1.5707962512969970703, R12 ;  /* 0xbfc90fda151a7823 */ /* 0x000fe4000000000c */
[----:B------:R-:W-:Y:S02]  /*0ea0*/  FFMA R19, R19, R18, RZ ;  /* 0x0000001213137223 */ /* 0x000fe400000000ff */
[----:B------:R-:W-:Y:S02]  /*0eb0*/  FFMA R28, R21, -7.5497894158615963534e-08, R26 ;  /* 0xb3a22168151c7823 */ /* 0x000fe4000000001a */
[----:B------:R-:W-:Y:S02]  /*0ec0*/  FFMA R26, R19, R20, R18 ;  /* 0x00000014131a7223 */ /* 0x000fe40000000012 */
[----:B------:R-:W-:Y:S02]  /*0ed0*/  FFMA R28, R21, -5.3903029534742383927e-15, R28 ;  /* 0xa7c234c5151c7823 */ /* 0x000fe4000000001c */
[----:B------:R-:W-:-:S02]  /*0ee0*/  @P1 FADD R26, RZ, -R26 ;  /* 0x8000001aff1a1221 */ /* 0x000fc40000000000 */
[----:B------:R-:W-:Y:S01]  /*0ef0*/  IMAD.MOV.U32 R18, RZ, RZ, R28 ;  /* 0x000000ffff127224 */ /* 0x000fe200078e001c */
[----:B------:R-:W-:Y:S06]  /*0f00*/  @!P2 BRA `(.L_x_9) ;  /* 0x00000004006ca947 */ /* 0x000fec0003800000 */
[----:B------:R-:W-:-:S13]  /*0f10*/  FSETP.NEU.AND P0, PT, |R12|, +INF , PT ;  /* 0x7f8000000c00780b */ /* 0x000fda0003f0d200 */
[----:B------:R-:W-:Y:S01]  /*0f20*/  @!P0 FMUL R18, RZ, R12 ;  /* 0x0000000cff128220 */ /* 0x000fe20000400000 */
[----:B------:R-:W-:Y:S01]  /*0f30*/  @!P0 IMAD.MOV.U32 R23, RZ, RZ, RZ ;  /* 0x000000ffff178224 */ /* 0x000fe200078e00ff */
[----:B------:R-:W-:Y:S06]  /*0f40*/  @!P0 BRA `(.L_x_9) ;  /* 0x00000004005c8947 */ /* 0x000fec0003800000 */
[----:B------:R-:W-:Y:S01]  /*0f50*/  IMAD.SHL.U32 R18, R12, 0x100, RZ ;  /* 0x000001000c127824 */ /* 0x000fe200078e00ff */
[----:B------:R-:W-:Y:S01]  /*0f60*/  UMOV UR4, URZ ;  /* 0x000000ff00047c82 */ /* 0x000fe20008000000 */
[----:B------:R-:W-:Y:S02]  /*0f70*/  IMAD.MOV.U32 R23, RZ, RZ, RZ ;  /* 0x000000ffff177224 */ /* 0x000fe400078e00ff */
[----:B------:R-:W-:Y:S01]  /*0f80*/  IMAD.MOV.U32 R25, RZ, RZ, RZ ;  /* 0x000000ffff197224 */ /* 0x000fe200078e00ff */
[----:B------:R-:W-:-:S07]  /*0f90*/  LOP3.LUT R31, R18, 0x80000000, RZ, 0xfc, !PT ;  /* 0x80000000121f7812 */ /* 0x000fce00078efcff */
.L_x_10:
[----:B------:R-:W0:Y:S02]  /*0fa0*/  LDC.64 R18, c[0x4][RZ] ;  /* 0x01000000ff127b82 */ /* 0x000e240000000a00 */
[----:B0-----:R-:W-:-:S05]  /*0fb0*/  IMAD.WIDE.U32 R20, R25, 0x4, R18 ;  /* 0x0000000419147825 */ /* 0x001fca00078e0012 */
[----:B------:R-:W3:Y:S02]  /*0fc0*/  LDG.E.CONSTANT R18, desc[UR8][R20.64] ;  /* 0x0000000814127981 */ /* 0x000ee4000c1e9900 */
[----:B---3--:R-:W-:-:S03]  /*0fd0*/  IMAD.WIDE.U32 R18, R18, R31, RZ ;  /* 0x0000001f12127225 */ /* 0x008fc600078e00ff */
[----:B------:R-:W-:Y:S01]  /*0fe0*/  IADD3 R30, P0, PT, R18, R23, RZ ;  /* 0x00000017121e7210 */ /* 0x000fe20007f1e0ff */
[C---:B------:R-:W-:Y:S01]  /*0ff0*/  IMAD.SHL.U32 R18, R25.reuse, 0x4, RZ ;  /* 0x0000000419127824 */ /* 0x040fe200078e00ff */
[----:B------:R-:W-:Y:S02]  /*1000*/  IADD3 R25, PT, PT, R25, 0x1, RZ ;  /* 0x0000000119197810 */ /* 0x000fe40007ffe0ff */
[----:B------:R-:W-:Y:S02]  /*1010*/  IADD3.X R23, PT, PT, R19, UR4, RZ, P0, !PT ;  /* 0x0000000413177c10 */ /* 0x000fe400087fe4ff */
[C---:B------:R-:W-:Y:S02]  /*1020*/  ISETP.EQ.AND P4, PT, R18.reuse, 0x4, PT ;  /* 0x000000041200780c */ /* 0x040fe40003f82270 */
[C---:B------:R-:W-:Y:S02]  /*1030*/  ISETP.EQ.AND P0, PT, R18.reuse, RZ, PT ;  /* 0x000000ff1200720c */ /* 0x040fe40003f02270 */
[----:B------:R-:W-:-:S02]  /*1040*/  ISETP.EQ.AND P3, PT, R18, 0x8, PT ;  /* 0x000000081200780c */ /* 0x000fc40003f62270 */
[C---:B------:R-:W-:Y:S02]  /*1050*/  ISETP.EQ.AND P2, PT, R18.reuse, 0xc, PT ;  /* 0x0000000c1200780c */ /* 0x040fe40003f42270 */
[----:B------:R-:W-:-:S05]  /*1060*/  ISETP.EQ.AND P1, PT, R18, 0x10, PT ;  /* 0x000000101200780c */ /* 0x000fca0003f22270 */
[--C-:B------:R-:W-:Y:S01]  /*1070*/  @P4 IMAD.MOV.U32 R14, RZ, RZ, R30.reuse ;  /* 0x000000ffff0e4224 */ /* 0x100fe200078e001e */
[----:B------:R-:W-:Y:S01]  /*1080*/  ISETP.NE.AND P4, PT, R25, 0x6, PT ;  /* 0x000000061900780c */ /* 0x000fe20003f85270 */
[--C-:B------:R-:W-:Y:S01]  /*1090*/  @P0 IMAD.MOV.U32 R13, RZ, RZ, R30.reuse ;  /* 0x000000ffff0d0224 */ /* 0x100fe200078e001e */
[----:B------:R-:W-:Y:S01]  /*10a0*/  ISETP.EQ.AND P0, PT, R18, 0x14, PT ;  /* 0x000000141200780c */ /* 0x000fe20003f02270 */
[--C-:B------:R-:W-:Y:S02]  /*10b0*/  @P3 IMAD.MOV.U32 R15, RZ, RZ, R30.reuse ;  /* 0x000000ffff0f3224 */ /* 0x100fe400078e001e */
[--C-:B------:R-:W-:Y:S02]  /*10c0*/  @P2 IMAD.MOV.U32 R16, RZ, RZ, R30.reuse ;  /* 0x000000ffff102224 */ /* 0x100fe400078e001e */
[----:B------:R-:W-:-:S08]  /*10d0*/  @P1 IMAD.MOV.U32 R17, RZ, RZ, R30 ;  /* 0x000000ffff111224 */ /* 0x000fd000078e001e */
[----:B------:R-:W-:Y:S01]  /*10e0*/  @P0 IMAD.MOV.U32 R22, RZ, RZ, R30 ;  /* 0x000000ffff160224 */ /* 0x000fe200078e001e */
[----:B------:R-:W-:Y:S06]  /*10f0*/  @P4 BRA `(.L_x_10) ;  /* 0xfffffffc00a84947 */ /* 0x000fec000383ffff */
[----:B------:R-:W-:Y:S01]  /*1100*/  SHF.R.U32.HI R18, RZ, 0x17, R12 ;  /* 0x00000017ff127819 */ /* 0x000fe2000001160c */
[----:B------:R-:W-:Y:S03]  /*1110*/  BSSY.RECONVERGENT B1, `(.L_x_11) ;  /* 0x0000028000017945 */ /* 0x000fe60003800200 */
[C---:B------:R-:W-:Y:S02]  /*1120*/  LOP3.LUT R19, R18.reuse, 0xe0, RZ, 0xc0, !PT ;  /* 0x000000e012137812 */ /* 0x040fe400078ec0ff */
[----:B------:R-:W-:-:S03]  /*1130*/  LOP3.LUT P6, RZ, R18, 0x1f, RZ, 0xc0, !PT ;  /* 0x0000001f12ff7812 */ /* 0x000fc600078cc0ff */
[----:B------:R-:W-:-:S05]  /*1140*/  VIADD R19, R19, 0xffffff80 ;  /* 0xffffff8013137836 */ /* 0x000fca0000000000 */
[----:B------:R-:W-:-:S05]  /*1150*/  SHF.R.U32.HI R19, RZ, 0x5, R19 ;  /* 0x00000005ff137819 */ /* 0x000fca0000011613 */
[----:B------:R-:W-:-:S05]  /*1160*/  IMAD.U32 R20, R19, -0x4, RZ ;  /* 0xfffffffc13147824 */ /* 0x000fca00078e00ff */
[C---:B------:R-:W-:Y:S02]  /*1170*/  ISETP.EQ.AND P0, PT, R20.reuse, -0x18, PT ;  /* 0xffffffe81400780c */ /* 0x040fe40003f02270 */
[C---:B------:R-:W-:Y:S02]  /*1180*/  ISETP.EQ.AND P1, PT, R20.reuse, -0x14, PT ;  /* 0xffffffec1400780c */ /* 0x040fe40003f22270 */
[C---:B------:R-:W-:Y:S02]  /*1190*/  ISETP.EQ.AND P5, PT, R20.reuse, -0x10, PT ;  /* 0xfffffff01400780c */ /* 0x040fe40003fa2270 */
[C---:B------:R-:W-:Y:S02]  /*11a0*/  ISETP.EQ.AND P4, PT, R20.reuse, -0xc, PT ;  /* 0xfffffff41400780c */ /* 0x040fe40003f82270 */
[C---:B------:R-:W-:Y:S02]  /*11b0*/  ISETP.EQ.AND P3, PT, R20.reuse, -0x8, PT ;  /* 0xfffffff81400780c */ /* 0x040fe40003f62270 */
[----:B------:R-:W-:-:S03]  /*11c0*/  ISETP.EQ.AND P2, PT, R20, -0x4, PT ;  /* 0xfffffffc1400780c */ /* 0x000fc60003f42270 */
[--C-:B------:R-:W-:Y:S01]  /*11d0*/  @P0 IMAD.MOV.U32 R25, RZ, RZ, R13.reuse ;  /* 0x000000ffff190224 */ /* 0x100fe200078e000d */
[C---:B------:R-:W-:Y:S01]  /*11e0*/  ISETP.EQ.AND P0, PT, R20.reuse, 0x4, PT ;  /* 0x000000041400780c */ /* 0x040fe20003f02270 */
[----:B------:R-:W-:Y:S01]  /*11f0*/  @P1 IMAD.MOV.U32 R19, RZ, RZ, R13 ;  /* 0x000000ffff131224 */ /* 0x000fe200078e000d */
[----:B------:R-:W-:Y:S01]  /*1200*/  @P1 MOV R25, R14 ;  /* 0x0000000e00191202 */ /* 0x000fe20000000f00 */
[----:B------:R-:W-:Y:S01]  /*1210*/  @P5 IMAD.MOV.U32 R19, RZ, RZ, R14 ;  /* 0x000000ffff135224 */ /* 0x000fe200078e000e */
[----:B------:R-:W-:Y:S01]  /*1220*/  ISETP.EQ.AND P1, PT, R20, RZ, PT ;  /* 0x000000ff1400720c */ /* 0x000fe20003f22270 */
[--C-:B------:R-:W-:Y:S02]  /*1230*/  @P5 IMAD.MOV.U32 R25, RZ, RZ, R15.reuse ;  /* 0x000000ffff195224 */ /* 0x100fe400078e000f */
[----:B------:R-:W-:Y:S02]  /*1240*/  @P4 IMAD.MOV.U32 R19, RZ, RZ, R15 ;  /* 0x000000ffff134224 */ /* 0x000fe400078e000f */
[----:B------:R-:W-:-:S02]  /*1250*/  @P4 IMAD.MOV.U32 R25, RZ, RZ, R16 ;  /* 0x000000ffff194224 */ /* 0x000fc400078e0010 */
[----:B------:R-:W-:Y:S02]  /*1260*/  @P3 IMAD.MOV.U32 R19, RZ, RZ, R16 ;  /* 0x000000ffff133224 */ /* 0x000fe400078e0010 */
[--C-:B------:R-:W-:Y:S01]  /*1270*/  @P3 IMAD.MOV.U32 R25, RZ, RZ, R17.reuse ;  /* 0x000000ffff193224 */ /* 0x100fe200078e0011 */
[----:B------:R-:W-:Y:S01]  /*1280*/  @P2 MOV R25, R22 ;  /* 0x0000001600192202 */ /* 0x000fe20000000f00 */
[----:B------:R-:W-:Y:S02]  /*1290*/  @P2 IMAD.MOV.U32 R19, RZ, RZ, R17 ;  /* 0x000000ffff132224 */ /* 0x000fe400078e0011 */
[----:B------:R-:W-:Y:S02]  /*12a0*/  @P1 IMAD.MOV.U32 R19, RZ, RZ, R22 ;  /* 0x000000ffff131224 */ /* 0x000fe400078e0016 */
[--C-:B------:R-:W-:Y:S02]  /*12b0*/  @P1 IMAD.MOV.U32 R25, RZ, RZ, R23.reuse ;  /* 0x000000ffff191224 */ /* 0x100fe400078e0017 */
[----:B------:R-:W-:Y:S01]  /*12c0*/  @P0 IMAD.MOV.U32 R19, RZ, RZ, R23 ;  /* 0x000000ffff130224 */ /* 0x000fe200078e0017 */
[----:B------:R-:W-:Y:S06]  /*12d0*/  @!P6 BRA `(.L_x_12) ;  /* 0x00000000002ce947 */ /* 0x000fec0003800000 */
[----:B------:R-:W-:Y:S01]  /*12e0*/  ISETP.EQ.AND P6, PT, R20, 0x8, PT ;  /* 0x000000081400780c */ /* 0x000fe20003fc2270 */
[----:B------:R-:W-:Y:S01]  /*12f0*/  @P5 IMAD.MOV.U32 R20, RZ, RZ, R13 ;  /* 0x000000ffff145224 */ /* 0x000fe200078e000d */
[----:B------:R-:W-:Y:S01]  /*1300*/  LOP3.LUT R18, R18, 0x1f, RZ, 0xc0, !PT ;  /* 0x0000001f12127812 */ /* 0x000fe200078ec0ff */
[----:B------:R-:W-:Y:S02]  /*1310*/  @P4 IMAD.MOV.U32 R20, RZ, RZ, R14 ;  /* 0x000000ffff144224 */ /* 0x000fe400078e000e */
[----:B------:R-:W-:Y:S01]  /*1320*/  @P3 IMAD.MOV.U32 R20, RZ, RZ, R15 ;  /* 0x000000ffff143224 */ /* 0x000fe200078e000f */
[----:B------:R-:W-:Y:S01]  /*1330*/  SHF.L.W.U32.HI R25, R19, R18, R25 ;  /* 0x0000001213197219 */ /* 0x000fe20000010e19 */
[----:B------:R-:W-:Y:S02]  /*1340*/  @P2 IMAD.MOV.U32 R20, RZ, RZ, R16 ;  /* 0x000000ffff142224 */ /* 0x000fe400078e0010 */
[----:B------:R-:W-:Y:S01]  /*1350*/  @P1 IMAD.MOV.U32 R20, RZ, RZ, R17 ;  /* 0x000000ffff141224 */ /* 0x000fe200078e0011 */
[----:B------:R-:W-:-:S03]  /*1360*/  @P0 MOV R20, R22 ;  /* 0x0000001600140202 */ /* 0x000fc60000000f00 */
[----:B------:R-:W-:-:S05]  /*1370*/  @P6 IMAD.MOV.U32 R20, RZ, RZ, R23 ;  /* 0x000000ffff146224 */ /* 0x000fca00078e0017 */
[----:B------:R-:W-:-:S07]  /*1380*/  SHF.L.W.U32.HI R19, R20, R18, R19 ;  /* 0x0000001214137219 */ /* 0x000fce0000010e13 */
.L_x_12:
[----:B------:R-:W-:Y:S05]  /*1390*/  BSYNC.RECONVERGENT B1 ;  /* 0x0000000000017941 */ /* 0x000fea0003800200 */
.L_x_11:
[C-C-:B------:R-:W-:Y:S01]  /*13a0*/  SHF.L.W.U32.HI R30, R19.reuse, 0x2, R25.reuse ;  /* 0x00000002131e7819 */ /* 0x140fe20000010e19 */
[----:B------:R-:W-:Y:S01]  /*13b0*/  IMAD.SHL.U32 R19, R19, 0x4, RZ ;  /* 0x0000000413137824 */ /* 0x000fe200078e00ff */
[----:B------:R-:W-:Y:S01]  /*13c0*/  UMOV UR4, 0x54442d19 ;  /* 0x54442d1900047882 */ /* 0x000fe20000000000 */
[----:B------:R-:W-:Y:S01]  /*13d0*/  UMOV UR5, 0x3bf921fb ;  /* 0x3bf921fb00057882 */ /* 0x000fe20000000000 */
[----:B------:R-:W-:Y:S02]  /*13e0*/  SHF.R.S32.HI R20, RZ, 0x1f, R30 ;  /* 0x0000001fff147819 */ /* 0x000fe4000001141e */
[----:B------:R-:W-:Y:S02]  /*13f0*/  SHF.R.U32.HI R23, RZ, 0x1e, R25 ;  /* 0x0000001eff177819 */ /* 0x000fe40000011619 */
[C---:B------:R-:W-:Y:S02]  /*1400*/  LOP3.LUT R18, R20.reuse, R19, RZ, 0x3c, !PT ;  /* 0x0000001314127212 */ /* 0x040fe400078e3cff */
[----:B------:R-:W-:-:S02]  /*1410*/  LOP3.LUT R19, R20, R30, RZ, 0x3c, !PT ;  /* 0x0000001e14137212 */ /* 0x000fc400078e3cff */
[----:B------:R-:W-:Y:S02]  /*1420*/  ISETP.GE.AND P0, PT, R12, RZ, PT ;  /* 0x000000ff0c00720c */ /* 0x000fe40003f06270 */
[C---:B------:R-:W-:Y:S02]  /*1430*/  LEA.HI R23, R30.reuse, R23, RZ, 0x1 ;  /* 0x000000171e177211 */ /* 0x040fe400078f08ff */
[----:B------:R-:W0:Y:S01]  /*1440*/  I2F.F64.S64 R18, R18 ;  /* 0x0000001200127312 */ /* 0x000e220000301c00 */
[----:B------:R-:W-:Y:S02]  /*1450*/  LOP3.LUT R30, R30, R12, RZ, 0x3c, !PT ;  /* 0x0000000c1e1e7212 */ /* 0x000fe400078e3cff */
[----:B------:R-:W-:Y:S02]  /*1460*/  IMAD.MOV R25, RZ, RZ, -R23 ;  /* 0x000000ffff197224 */ /* 0x000fe400078e0a17 */
[----:B------:R-:W-:-:S04]  /*1470*/  ISETP.GE.AND P1, PT, R30, RZ, PT ;  /* 0x000000ff1e00720c */ /* 0x000fc80003f26270 */
[----:B------:R-:W-:Y:S01]  /*1480*/  @!P0 IMAD.MOV.U32 R23, RZ, RZ, R25 ;  /* 0x000000ffff178224 */ /* 0x000fe200078e0019 */
[----:B0-----:R-:W-:-:S10]  /*1490*/  DMUL R20, R18, UR4 ;  /* 0x0000000412147c28 */ /* 0x001fd40008000000 */
[----:B------:R-:W0:Y:S02]  /*14a0*/  F2F.F32.F64 R20, R20 ;  /* 0x0000001400147310 */ /* 0x000e240000301000 */
[----:B0-----:R-:W-:-:S07]  /*14b0*/  FSEL R18, -R20, R20, !P1 ;  /* 0x0000001414127208 */ /* 0x001fce0004800100 */
.L_x_9:
[----:B------:R-:W-:Y:S05]  /*14c0*/  BSYNC.RECONVERGENT B0 ;  /* 0x0000000000007941 */ /* 0x000fea0003800200 */
.L_x_8:
[----:B------:R-:W-:Y:S02]  /*14d0*/  IMAD.MOV.U32 R20, RZ, RZ, 0x37cbac00 ;  /* 0x37cbac00ff147424 */ /* 0x000fe400078e00ff */
[----:B------:R-:W-:Y:S01]  /*14e0*/  FMUL R19, R18, R18 ;  /* 0x0000001212137220 */ /* 0x000fe20000400000 */
[C---:B------:R-:W-:Y:S01]  /*14f0*/  LOP3.LUT R21, R23.reuse, 0x1, RZ, 0xc0, !PT ;  /* 0x0000000117157812 */ /* 0x040fe200078ec0ff */
[----:B-1----:R-:W-:Y:S01]  /*1500*/  FFMA R24, R24, -0.017453292384743690491, R7 ;  /* 0xbc8efa3518187823 */ /* 0x002fe20000000007 */
[----:B------:R-:W-:Y:S01]  /*1510*/  LOP3.LUT P1, RZ, R23, 0x2, RZ, 0xc0, !PT ;  /* 0x0000000217ff7812 */ /* 0x000fe2000782c0ff */
[----:B------:R-:W-:Y:S01]  /*1520*/  FFMA R20, R19, R20, -0.0013887860113754868507 ;  /* 0xbab607ed13147423 */ /* 0x000fe20000000014 */
[----:B------:R-:W-:Y:S01]  /*1530*/  IMAD.MOV.U32 R30, RZ, RZ, 0x3d2aaabb ;  /* 0x3d2aaabbff1e7424 */ /* 0x000fe200078e00ff */
[----:B------:R-:W-:Y:S01]  /*1540*/  ISETP.NE.U32.AND P0, PT, R21, 0x1, PT ;  /* 0x000000011500780c */ /* 0x000fe20003f05070 */
[----:B------:R-:W-:Y:S01]  /*1550*/  FMUL R23, R24, 0.63661974668502807617 ;  /* 0x3f22f98318177820 */ /* 0x000fe20000400000 */
[----:B------:R-:W-:Y:S02]  /*1560*/  BSSY.RECONVERGENT B0, `(.L_x_13) ;  /* 0x000006e000007945 */ /* 0x000fe40003800200 */
[----:B------:R-:W-:-:S02]  /*1570*/  FSEL R20, R20, -0.00019574658654164522886, !P0 ;  /* 0xb94d415314147808 */ /* 0x000fc40004000000 */
[----:B------:R-:W-:Y:S01]  /*1580*/  FSEL R30, R30, 0.0083327032625675201416, !P0 ;  /* 0x3c0885e41e1e7808 */ /* 0x000fe20004000000 */
[----:B------:R-:W0:Y:S01]  /*1590*/  F2I.NTZ R23, R23 ;  /* 0x0000001700177305 */ /* 0x000e220000203100 */
[----:B------:R-:W-:-:S03]  /*15a0*/  FSEL R18, R18, 1, P0 ;  /* 0x3f80000012127808 */ /* 0x000fc60000000000 */
[----:B------:R-:W-:Y:S01]  /*15b0*/  FFMA R20, R19, R20, R30 ;  /* 0x0000001413147223 */ /* 0x000fe2000000001e */
[----:B------:R-:W-:-:S05]  /*15c0*/  IMAD.MOV.U32 R30, RZ, RZ, 0x3effffff ;  /* 0x3effffffff1e7424 */ /* 0x000fca00078e00ff */
[----:B------:R-:W-:Y:S02]  /*15d0*/  FSEL R30, -R30, -0.16666662693023681641, !P0 ;  /* 0xbe2aaaa81e1e7808 */ /* 0x000fe40004000100 */
[----:B------:R-:W-:-:S03]  /*15e0*/  FSETP.GE.AND P0, PT, |R24|, 105615, PT ;  /* 0x47ce47801800780b */ /* 0x000fc60003f06200 */
[C---:B------:R-:W-:Y:S01]  /*15f0*/  FFMA R20, R19.reuse, R20, R30 ;  /* 0x0000001413147223 */ /* 0x040fe2000000001e */
[----:B------:R-:W-:Y:S01]  /*1600*/  FFMA R19, R19, R18, RZ ;  /* 0x0000001213137223 */ /* 0x000fe200000000ff */
[----:B0-----:R-:W-:-:S03]  /*1610*/  I2FP.F32.S32 R21, R23 ;  /* 0x0000001700157245 */ /* 0x001fc60000201400 */
[----:B------:R-:W-:Y:S02]  /*1620*/  FFMA R19, R19, R20, R18 ;  /* 0x0000001413137223 */ /* 0x000fe40000000012 */
[C---:B------:R-:W-:Y:S02]  /*1630*/  FFMA R18, R21.reuse, -1.5707962512969970703, R24 ;  /* 0xbfc90fda15127823 */ /* 0x040fe40000000018 */
[----:B------:R-:W-:Y:S02]  /*1640*/  @P1 FADD R19, RZ, -R19 ;  /* 0x80000013ff131221 */ /* 0x000fe40000000000 */
[C---:B------:R-:W-:Y:S02]  /*1650*/  FFMA R18, R21.reuse, -7.5497894158615963534e-08, R18 ;  /* 0xb3a2216815127823 */ /* 0x040fe40000000012 */
[----:B------:R-:W-:Y:S02]  /*1660*/  FMUL R26, R26, R19 ;  /* 0x000000131a1a7220 */ /* 0x000fe40000400000 */
[----:B------:R-:W-:Y:S01]  /*1670*/  FFMA R18, R21, -5.3903029534742383927e-15, R18 ;  /* 0xa7c234c515127823 */ /* 0x000fe20000000012 */
[----:B------:R-:W-:Y:S06]  /*1680*/  @!P0 BRA `(.L_x_14) ;  /* 0x00000004006c8947 */ /* 0x000fec0003800000 */
[----:B------:R-:W-:-:S13]  /*1690*/  FSETP.NEU.AND P0, PT, |R24|, +INF , PT ;  /* 0x7f8000001800780b */ /* 0x000fda0003f0d200 */
[----:B------:R-:W-:Y:S01]  /*16a0*/  @!P0 FMUL R18, RZ, R24 ;  /* 0x00000018ff128220 */ /* 0x000fe20000400000 */
[----:B------:R-:W-:Y:S01]  /*16b0*/  @!P0 IMAD.MOV.U32 R23, RZ, RZ, RZ ;  /* 0x000000ffff178224 */ /* 0x000fe200078e00ff */
[----:B------:R-:W-:Y:S06]  /*16c0*/  @!P0 BRA `(.L_x_14) ;  /* 0x00000004005c8947 */ /* 0x000fec0003800000 */
[----:B------:R-:W-:Y:S01]  /*16d0*/  SHF.L.U32 R18, R24, 0x8, RZ ;  /* 0x0000000818127819 */ /* 0x000fe200000006ff */
[----:B------:R-:W-:Y:S01]  /*16e0*/  IMAD.MOV.U32 R23, RZ, RZ, RZ ;  /* 0x000000ffff177224 */ /* 0x000fe200078e00ff */
[----:B------:R-:W-:Y:S01]  /*16f0*/  UMOV UR4, URZ ;  /* 0x000000ff00047c82 */ /* 0x000fe20008000000 */
[----:B------:R-:W-:Y:S01]  /*1700*/  IMAD.MOV.U32 R25, RZ, RZ, RZ ;  /* 0x000000ffff197224 */ /* 0x000fe200078e00ff */
[----:B------:R-:W-:-:S07]  /*1710*/  LOP3.LUT R31, R18, 0x80000000, RZ, 0xfc, !PT ;  /* 0x80000000121f7812 */ /* 0x000fce00078efcff */
.L_x_15:
[----:B------:R-:W0:Y:S02]  /*1720*/  LDC.64 R18, c[0x4][RZ] ;  /* 0x01000000ff127b82 */ /* 0x000e240000000a00 */
[----:B0-----:R-:W-:-:S05]  /*1730*/  IMAD.WIDE.U32 R20, R25, 0x4, R18 ;  /* 0x0000000419147825 */ /* 0x001fca00078e0012 */
[----:B------:R-:W3:Y:S02]  /*1740*/  LDG.E.CONSTANT R18, desc[UR8][R20.64] ;  /* 0x0000000814127981 */ /* 0x000ee4000c1e9900 */
[----:B---3--:R-:W-:-:S03]  /*1750*/  IMAD.WIDE.U32 R18, R18, R31, RZ ;  /* 0x0000001f12127225 */ /* 0x008fc600078e00ff */
[----:B------:R-:W-:Y:S01]  /*1760*/  IADD3 R30, P0, PT, R18, R23, RZ ;  /* 0x00000017121e7210 */ /* 0x000fe20007f1e0ff */
[C---:B------:R-:W-:Y:S02]  /*1770*/  IMAD.SHL.U32 R18, R25.reuse, 0x4, RZ ;  /* 0x0000000419127824 */ /* 0x040fe400078e00ff */
[----:B------:R-:W-:Y:S01]  /*1780*/  VIADD R25, R25, 0x1 ;  /* 0x0000000119197836 */ /* 0x000fe20000000000 */
        /* <DEDUP_REMOVED lines=11> */
[----:B------:R-:W-:Y:S02]  /*1840*/  @P2 IMAD.MOV.U32 R16, RZ, RZ, R30 ;  /* 0x000000ffff102224 */ /* 0x000fe400078e001e */
[----:B------:R-:W-:-:S08]  /*1850*/  @P1 MOV R17, R30 ;  /* 0x0000001e00111202 */ /* 0x000fd00000000f00 */
        /* <DEDUP_REMOVED lines=17> */
[--C-:B------:R-:W-:Y:S02]  /*1970*/  @P1 IMAD.MOV.U32 R25, RZ, RZ, R14.reuse ;  /* 0x000000ffff191224 */ /* 0x100fe400078e000e */
[----:B------:R-:W-:Y:S01]  /*1980*/  @P1 IMAD.MOV.U32 R19, RZ, RZ, R13 ;  /* 0x000000ffff131224 */ /* 0x000fe200078e000d */
[----:B------:R-:W-:Y:S01]  /*1990*/  ISETP.EQ.AND P1, PT, R20, RZ, PT ;  /* 0x000000ff1400720c */ /* 0x000fe20003f22270 */
[----:B------:R-:W-:Y:S01]  /*19a0*/  @P5 IMAD.MOV.U32 R19, RZ, RZ, R14 ;  /* 0x000000ffff135224 */ /* 0x000fe200078e000e */
[----:B------:R-:W-:Y:S01]  /*19b0*/  @P4 MOV R19, R15 ;  /* 0x0000000f00134202 */ /* 0x000fe20000000f00 */
[----:B------:R-:W-:Y:S02]  /*19c0*/  @P5 IMAD.MOV.U32 R25, RZ, RZ, R15 ;  /* 0x000000ffff195224 */ /* 0x000fe400078e000f */
[----:B------:R-:W-:-:S02]  /*19d0*/  @P4 IMAD.MOV.U32 R25, RZ, RZ, R16 ;  /* 0x000000ffff194224 */ /* 0x000fc400078e0010 */
[----:B------:R-:W-:Y:S02]  /*19e0*/  @P3 IMAD.MOV.U32 R19, RZ, RZ, R16 ;  /* 0x000000ffff133224 */ /* 0x000fe400078e0010 */
[--C-:B------:R-:W-:Y:S02]  /*19f0*/  @P3 IMAD.MOV.U32 R25, RZ, RZ, R17.reuse ;  /* 0x000000ffff193224 */ /* 0x100fe400078e0011 */
[----:B------:R-:W-:Y:S02]  /*1a00*/  @P2 IMAD.MOV.U32 R19, RZ, RZ, R17 ;  /* 0x000000ffff132224 */ /* 0x000fe400078e0011 */
[--C-:B------:R-:W-:Y:S02]  /*1a10*/  @P2 IMAD.MOV.U32 R25, RZ, RZ, R22.reuse ;  /* 0x000000ffff192224 */ /* 0x100fe400078e0016 */
[----:B------:R-:W-:Y:S02]  /*1a20*/  @P1 IMAD.MOV.U32 R19, RZ, RZ, R22 ;  /* 0x000000ffff131224 */ /* 0x000fe400078e0016 */
[----:B------:R-:W-:-:S02]  /*1a30*/  @P1 IMAD.MOV.U32 R25, RZ, RZ, R23 ;  /* 0x000000ffff191224 */ /* 0x000fc400078e0017 */
[----:B------:R-:W-:Y:S01]  /*1a40*/  @P0 IMAD.MOV.U32 R19, RZ, RZ, R23 ;  /* 0x000000ffff130224 */ /* 0x000fe200078e0017 */
[----:B------:R-:W-:Y:S06]  /*1a50*/  @!P6 BRA `(.L_x_17) ;  /* 0x00000000002ce947 */ /* 0x000fec0003800000 */
[----:B------:R-:W-:Y:S02]  /*1a60*/  ISETP.EQ.AND P6, PT, R20, 0x8, PT ;  /* 0x000000081400780c */ /* 0x000fe40003fc2270 */
[----:B------:R-:W-:Y:S01]  /*1a70*/  @P5 MOV R20, R13 ;  /* 0x0000000d00145202 */ /* 0x000fe20000000f00 */
[----:B------:R-:W-:Y:S01]  /*1a80*/  @P4 IMAD.MOV.U32 R20, RZ, RZ, R14 ;  /* 0x000000ffff144224 */ /* 0x000fe200078e000e */
[----:B------:R-:W-:Y:S01]  /*1a90*/  LOP3.LUT R18, R18, 0x1f, RZ, 0xc0, !PT ;  /* 0x0000001f12127812 */ /* 0x000fe200078ec0ff */
[----:B------:R-:W-:Y:S02]  /*1aa0*/  @P3 IMAD.MOV.U32 R20, RZ, RZ, R15 ;  /* 0x000000ffff143224 */ /* 0x000fe400078e000f */
[----:B------:R-:W-:Y:S01]  /*1ab0*/  @P2 IMAD.MOV.U32 R20, RZ, RZ, R16 ;  /* 0x000000ffff142224 */ /* 0x000fe200078e0010 */
[----:B------:R-:W-:Y:S01]  /*1ac0*/  SHF.L.W.U32.HI R25, R19, R18, R25 ;  /* 0x0000001213197219 */ /* 0x000fe20000010e19 */
[----:B------:R-:W-:Y:S02]  /*1ad0*/  @P1 IMAD.MOV.U32 R20, RZ, RZ, R17 ;  /* 0x000000ffff141224 */ /* 0x000fe400078e0011 */
[----:B------:R-:W-:-:S02]  /*1ae0*/  @P0 IMAD.MOV.U32 R20, RZ, RZ, R22 ;  /* 0x000000ffff140224 */ /* 0x000fc400078e0016 */
[----:B------:R-:W-:-:S05]  /*1af0*/  @P6 IMAD.MOV.U32 R20, RZ, RZ, R23 ;  /* 0x000000ffff146224 */ /* 0x000fca00078e0017 */
[----:B------:R-:W-:-:S07]  /*1b00*/  SHF.L.W.U32.HI R19, R20, R18, R19 ;  /* 0x0000001214137219 */ /* 0x000fce0000010e13 */
.L_x_17:
[----:B------:R-:W-:Y:S05]  /*1b10*/  BSYNC.RECONVERGENT B1 ;  /* 0x0000000000017941 */ /* 0x000fea0003800200 */
.L_x_16:
        /* <DEDUP_REMOVED lines=9> */
[C---:B------:R-:W-:Y:S02]  /*1bb0*/  LOP3.LUT R24, R30.reuse, R24, RZ, 0x3c, !PT ;  /* 0x000000181e187212 */ /* 0x040fe400078e3cff */
[----:B------:R-:W0:Y:S01]  /*1bc0*/  I2F.F64.S64 R18, R18 ;  /* 0x0000001200127312 */ /* 0x000e220000301c00 */
[----:B------:R-:W-:Y:S02]  /*1bd0*/  LEA.HI R23, R30, R23, RZ, 0x1 ;  /* 0x000000171e177211 */ /* 0x000fe400078f08ff */
[----:B------:R-:W-:-:S03]  /*1be0*/  ISETP.GE.AND P1, PT, R24, RZ, PT ;  /* 0x000000ff1800720c */ /* 0x000fc60003f26270 */
[----:B------:R-:W-:-:S05]  /*1bf0*/  IMAD.MOV R24, RZ, RZ, -R23 ;  /* 0x000000ffff187224 */ /* 0x000fca00078e0a17 */
[----:B------:R-:W-:Y:S01]  /*1c00*/  @!P0 MOV R23, R24 ;  /* 0x0000001800178202 */ /* 0x000fe20000000f00 */
[----:B0-----:R-:W-:-:S10]  /*1c10*/  DMUL R20, R18, UR4 ;  /* 0x0000000412147c28 */ /* 0x001fd40008000000 */
[----:B------:R-:W0:Y:S02]  /*1c20*/  F2F.F32.F64 R20, R20 ;  /* 0x0000001400147310 */ /* 0x000e240000301000 */
[----:B0-----:R-:W-:-:S07]  /*1c30*/  FSEL R18, -R20, R20, !P1 ;  /* 0x0000001414127208 */ /* 0x001fce0004800100 */
.L_x_14:
[----:B------:R-:W-:Y:S05]  /*1c40*/  BSYNC.RECONVERGENT B0 ;  /* 0x0000000000007941 */ /* 0x000fea0003800200 */
.L_x_13:
[C---:B------:R-:W-:Y:S01]  /*1c50*/  VIADD R21, R23.reuse, 0x1 ;  /* 0x0000000117157836 */ /* 0x040fe20000000000 */
[----:B------:R-:W-:Y:S01]  /*1c60*/  LOP3.LUT R20, R23, 0x1, RZ, 0xc0, !PT ;  /* 0x0000000117147812 */ /* 0x000fe200078ec0ff */
[----:B------:R-:W-:Y:S02]  /*1c70*/  IMAD.MOV.U32 R23, RZ, RZ, 0x37cbac00 ;  /* 0x37cbac00ff177424 */ /* 0x000fe400078e00ff */
[----:B------:R-:W-:Y:S01]  /*1c80*/  FMUL R19, R18, R18 ;  /* 0x0000001212137220 */ /* 0x000fe20000400000 */
[----:B------:R-:W-:Y:S01]  /*1c90*/  IMAD.MOV.U32 R24, RZ, RZ, 0x3d2aaabb ;  /* 0x3d2aaabbff187424 */ /* 0x000fe200078e00ff */
[----:B------:R-:W-:Y:S01]  /*1ca0*/  ISETP.NE.U32.AND P0, PT, R20, 0x1, PT ;  /* 0x000000011400780c */ /* 0x000fe20003f05070 */
[----:B------:R-:W-:Y:S02]  /*1cb0*/  IMAD.MOV.U32 R25, RZ, RZ, 0x3effffff ;  /* 0x3effffffff197424 */ /* 0x000fe400078e00ff */
[----:B------:R-:W-:Y:S01]  /*1cc0*/  FFMA R20, R19, R23, -0.0013887860113754868507 ;  /* 0xbab607ed13147423 */ /* 0x000fe20000000017 */
[----:B------:R-:W-:Y:S01]  /*1cd0*/  LOP3.LUT P1, RZ, R21, 0x2, RZ, 0xc0, !PT ;  /* 0x0000000215ff7812 */ /* 0x000fe2000782c0ff */
[----:B------:R-:W-:Y:S01]  /*1ce0*/  BSSY.RECONVERGENT B0, `(.L_x_18) ;  /* 0x0000067000007945 */ /* 0x000fe20003800200 */
[----:B------:R-:W-:Y:S01]  /*1cf0*/  FSEL R30, R24, 0.0083327032625675201416, P0 ;  /* 0x3c0885e4181e7808 */ /* 0x000fe20000000000 */
[----:B------:R-:W-:Y:S01]  /*1d00*/  IMAD.MOV.U32 R31, RZ, RZ, R4 ;  /* 0x000000ffff1f7224 */ /* 0x000fe200078e0004 */
[----:B------:R-:W-:-:S02]  /*1d10*/  FSEL R20, R20, -0.00019574658654164522886, P0 ;  /* 0xb94d415314147808 */ /* 0x000fc40000000000 */
[----:B------:R-:W-:Y:S02]  /*1d20*/  FSEL R18, R18, 1, !P0 ;  /* 0x3f80000012127808 */ /* 0x000fe40004000000 */
[----:B------:R-:W-:Y:S01]  /*1d30*/  ISETP.NE.AND P2, PT, R11, RZ, PT ;  /* 0x000000ff0b00720c */ /* 0x000fe20003f45270 */
[----:B------:R-:W-:Y:S01]  /*1d40*/  FFMA R20, R19, R20, R30 ;  /* 0x0000001413147223 */ /* 0x000fe2000000001e */
[----:B------:R-:W-:Y:S02]  /*1d50*/  FSEL R30, -R25, -0.16666662693023681641, P0 ;  /* 0xbe2aaaa8191e7808 */ /* 0x000fe40000000100 */
[----:B------:R-:W-:-:S03]  /*1d60*/  FSETP.GE.AND P0, PT, |R3|, 105615, PT ;  /* 0x47ce47800300780b */ /* 0x000fc60003f06200 */
[C---:B------:R-:W-:Y:S01]  /*1d70*/  FFMA R20, R19.reuse, R20, R30 ;  /* 0x0000001413147223 */ /* 0x040fe2000000001e */
[----:B------:R-:W-:-:S04]  /*1d80*/  FFMA R19, R19, R18, RZ ;  /* 0x0000001213137223 */ /* 0x000fc800000000ff */
[----:B------:R-:W-:Y:S01]  /*1d90*/  FFMA R19, R19, R20, R18 ;  /* 0x0000001413137223 */ /* 0x000fe20000000012 */
[----:B------:R-:W-:-:S03]  /*1da0*/  FMUL R18, R3, 0.63661974668502807617 ;  /* 0x3f22f98303127820 */ /* 0x000fc60000400000 */
[----:B------:R-:W-:-:S03]  /*1db0*/  @P1 FADD R19, RZ, -R19 ;  /* 0x80000013ff131221 */ /* 0x000fc60000000000 */
[----:B------:R-:W0:Y:S01]  /*1dc0*/  F2I.NTZ R18, R18 ;  /* 0x0000001200127305 */ /* 0x000e220000203100 */
[----:B------:R-:W-:Y:S01]  /*1dd0*/  FMUL R26, R26, R19 ;  /* 0x000000131a1a7220 */ /* 0x000fe20000400000 */
[----:B0-----:R-:W-:Y:S01]  /*1de0*/  SEL R30, R18, RZ, !P0 ;  /* 0x000000ff121e7207 */ /* 0x001fe20004000000 */
[----:B------:R-:W-:Y:S06]  /*1df0*/  @P2 BRA `(.L_x_19) ;  /* 0x0000000400542947 */ /* 0x000fec0003800000 */
[----:B------:R-:W-:Y:S01]  /*1e00*/  IMAD.SHL.U32 R18, R3, 0x100, RZ ;  /* 0x0000010003127824 */ /* 0x000fe200078e00ff */
[----:B------:R-:W-:Y:S01]  /*1e10*/  UMOV UR4, URZ ;  /* 0x000000ff00047c82 */ /* 0x000fe20008000000 */
[----:B------:R-:W-:Y:S02]  /*1e20*/  IMAD.MOV.U32 R31, RZ, RZ, RZ ;  /* 0x000000ffff1f7224 */ /* 0x000fe400078e00ff */
[----:B------:R-:W-:Y:S01]  /*1e30*/  IMAD.MOV.U32 R33, RZ, RZ, RZ ;  /* 0x000000ffff217224 */ /* 0x000fe200078e00ff */
[----:B------:R-:W-:-:S07]  /*1e40*/  LOP3.LUT R35, R18, 0x80000000, RZ, 0xfc, !PT ;  /* 0x8000000012237812 */ /* 0x000fce00078efcff */
.L_x_20:
[----:B------:R-:W0:Y:S02]  /*1e50*/  LDC.64 R18, c[0x4][RZ] ;  /* 0x01000000ff127b82 */ /* 0x000e240000000a00 */
[----:B0-----:R-:W-:-:S05]  /*1e60*/  IMAD.WIDE.U32 R20, R33, 0x4, R18 ;  /* 0x0000000421147825 */ /* 0x001fca00078e0012 */
[----:B------:R-:W3:Y:S02]  /*1e70*/  LDG.E.CONSTANT R18, desc[UR8][R20.64] ;  /* 0x0000000814127981 */ /* 0x000ee4000c1e9900 */
[----:B---3--:R-:W-:-:S03]  /*1e80*/  IMAD.WIDE.U32 R18, R18, R35, RZ ;  /* 0x0000002312127225 */ /* 0x008fc600078e00ff */
[----:B------:R-:W-:Y:S02]  /*1e90*/  IADD3 R30, P0, PT, R18, R31, RZ ;  /* 0x0000001f121e7210 */ /* 0x000fe40007f1e0ff */
[C---:B------:R-:W-:Y:S01]  /*1ea0*/  SHF.L.U32 R18, R33.reuse, 0x2, RZ ;  /* 0x0000000221127819 */ /* 0x040fe200000006ff */
        /* <DEDUP_REMOVED lines=34> */
[----:B------:R-:W-:Y:S02]  /*20d0*/  @P5 IMAD.MOV.U32 R19, RZ, RZ, R14 ;  /* 0x000000ffff135224 */ /* 0x000fe400078e000e */
[--C-:B------:R-:W-:Y:S02]  /*20e0*/  @P5 IMAD.MOV.U32 R18, RZ, RZ, R15.reuse ;  /* 0x000000ffff125224 */ /* 0x100fe400078e000f */
[----:B------:R-:W-:-:S02]  /*20f0*/  @P4 IMAD.MOV.U32 R19, RZ, RZ, R15 ;  /* 0x000000ffff134224 */ /* 0x000fc400078e000f */
[--C-:B------:R-:W-:Y:S01]  /*2100*/  @P4 IMAD.MOV.U32 R18, RZ, RZ, R16.reuse ;  /* 0x000000ffff124224 */ /* 0x100fe200078e0010 */
[----:B------:R-:W-:Y:S01]  /*2110*/  @P3 MOV R18, R17 ;  /* 0x0000001100123202 */ /* 0x000fe20000000f00 */
[----:B------:R-:W-:Y:S02]  /*2120*/  @P3 IMAD.MOV.U32 R19, RZ, RZ, R16 ;  /* 0x000000ffff133224 */ /* 0x000fe400078e0010 */
[----:B------:R-:W-:Y:S02]  /*2130*/  @P2 IMAD.MOV.U32 R19, RZ, RZ, R17 ;  /* 0x000000ffff132224 */ /* 0x000fe400078e0011 */
[--C-:B------:R-:W-:Y:S02]  /*2140*/  @P2 IMAD.MOV.U32 R18, RZ, RZ, R22.reuse ;  /* 0x000000ffff122224 */ /* 0x100fe400078e0016 */
[----:B------:R-:W-:Y:S02]  /*2150*/  @P1 IMAD.MOV.U32 R19, RZ, RZ, R22 ;  /* 0x000000ffff131224 */ /* 0x000fe400078e0016 */
[----:B------:R-:W-:-:S02]  /*2160*/  @P1 IMAD.MOV.U32 R18, RZ, RZ, R31 ;  /* 0x000000ffff121224 */ /* 0x000fc400078e001f */
[----:B------:R-:W-:Y:S01]  /*2170*/  @P0 IMAD.MOV.U32 R19, RZ, RZ, R31 ;  /* 0x000000ffff130224 */ /* 0x000fe200078e001f */
[----:B------:R-:W-:Y:S06]  /*2180*/  @!P6 BRA `(.L_x_22) ;  /* 0x000000000028e947 */ /* 0x000fec0003800000 */
[----:B------:R-:W-:Y:S01]  /*2190*/  ISETP.EQ.AND P6, PT, R20, 0x8, PT ;  /* 0x000000081400780c */ /* 0x000fe20003fc2270 */
[----:B------:R-:W-:Y:S01]  /*21a0*/  @P5 IMAD.MOV.U32 R20, RZ, RZ, R13 ;  /* 0x000000ffff145224 */ /* 0x000fe200078e000d */
[----:B------:R-:W-:Y:S01]  /*21b0*/  SHF.L.W.U32.HI R18, R19, R9, R18 ;  /* 0x0000000913127219 */ /* 0x000fe20000010e12 */
[----:B------:R-:W-:Y:S02]  /*21c0*/  @P4 IMAD.MOV.U32 R20, RZ, RZ, R14 ;  /* 0x000000ffff144224 */ /* 0x000fe400078e000e */
[----:B------:R-:W-:Y:S01]  /*21d0*/  @P3 IMAD.MOV.U32 R20, RZ, RZ, R15 ;  /* 0x000000ffff143224 */ /* 0x000fe200078e000f */
[----:B------:R-:W-:Y:S01]  /*21e0*/  @P2 MOV R20, R16 ;  /* 0x0000001000142202 */ /* 0x000fe20000000f00 */
[----:B------:R-:W-:Y:S02]  /*21f0*/  @P1 IMAD.MOV.U32 R20, RZ, RZ, R17 ;  /* 0x000000ffff141224 */ /* 0x000fe400078e0011 */
[----:B------:R-:W-:-:S04]  /*2200*/  @P0 IMAD.MOV.U32 R20, RZ, RZ, R22 ;  /* 0x000000ffff140224 */ /* 0x000fc800078e0016 */
[----:B------:R-:W-:-:S05]  /*2210*/  @P6 IMAD.MOV.U32 R20, RZ, RZ, R31 ;  /* 0x000000ffff146224 */ /* 0x000fca00078e001f */
[----:B------:R-:W-:-:S07]  /*2220*/  SHF.L.W.U32.HI R19, R20, R9, R19 ;  /* 0x0000000914137219 */ /* 0x000fce0000010e13 */
.L_x_22:
[----:B------:R-:W-:Y:S05]  /*2230*/  BSYNC.RECONVERGENT B1 ;  /* 0x0000000000017941 */ /* 0x000fea0003800200 */
.L_x_21:
[--C-:B------:R-:W-:Y:S01]  /*2240*/  SHF.L.W.U32.HI R20, R19, 0x2, R18.reuse ;  /* 0x0000000213147819 */ /* 0x100fe20000010e12 */
[----:B------:R-:W-:Y:S01]  /*2250*/  UMOV UR4, 0x54442d19 ;  /* 0x54442d1900047882 */ /* 0x000fe20000000000 */
[----:B------:R-:W-:Y:S01]  /*2260*/  SHF.R.U32.HI R18, RZ, 0x1e, R18 ;  /* 0x0000001eff127819 */ /* 0x000fe20000011612 */
[----:B------:R-:W-:Y:S01]  /*2270*/  UMOV UR5, 0x3bf921fb ;  /* 0x3bf921fb00057882 */ /* 0x000fe20000000000 */
[C---:B------:R-:W-:Y:S02]  /*2280*/  LOP3.LUT R21, R20.reuse, R3, RZ, 0x3c, !PT ;  /* 0x0000000314157212 */ /* 0x040fe400078e3cff */
[----:B------:R-:W-:Y:S02]  /*2290*/  SHF.R.S32.HI R31, RZ, 0x1f, R20 ;  /* 0x0000001fff1f7819 */ /* 0x000fe40000011414 */
[----:B------:R-:W-:Y:S01]  /*22a0*/  ISETP.GE.AND P0, PT, R21, RZ, PT ;  /* 0x000000ff1500720c */ /* 0x000fe20003f06270 */
[----:B------:R-:W-:Y:S01]  /*22b0*/  IMAD.SHL.U32 R21, R19, 0x4, RZ ;  /* 0x0000000413157824 */ /* 0x000fe200078e00ff */
[----:B------:R-:W-:-:S02]  /*22c0*/  LEA.HI R30, R20, R18, RZ, 0x1 ;  /* 0x00000012141e7211 */ /* 0x000fc400078f08ff */
[C---:B------:R-:W-:Y:S02]  /*22d0*/  LOP3.LUT R19, R31.reuse, R20, RZ, 0x3c, !PT ;  /* 0x000000141f137212 */ /* 0x040fe400078e3cff */
[----:B------:R-:W-:Y:S02]  /*22e0*/  LOP3.LUT R18, R31, R21, RZ, 0x3c, !PT ;  /* 0x000000151f127212 */ /* 0x000fe400078e3cff */
[----:B------:R-:W-:-:S04]  /*22f0*/  ISETP.GE.AND P1, PT, R3, RZ, PT ;  /* 0x000000ff0300720c */ /* 0x000fc80003f26270 */
[----:B------:R-:W0:Y:S09]  /*2300*/  I2F.F64.S64 R18, R18 ;  /* 0x0000001200127312 */ /* 0x000e320000301c00 */
[----:B------:R-:W-:Y:S01]  /*2310*/  @!P1 IMAD.MOV R30, RZ, RZ, -R30 ;  /* 0x000000ffff1e9224 */ /* 0x000fe200078e0a1e */
[----:B0-----:R-:W-:-:S10]  /*2320*/  DMUL R20, R18, UR4 ;  /* 0x0000000412147c28 */ /* 0x001fd40008000000 */
[----:B------:R-:W0:Y:S02]  /*2330*/  F2F.F32.F64 R20, R20 ;  /* 0x0000001400147310 */ /* 0x000e240000301000 */
[----:B0-----:R-:W-:-:S07]  /*2340*/  FSEL R31, -R20, R20, !P0 ;  /* 0x00000014141f7208 */ /* 0x001fce0004000100 */
.L_x_19:
[----:B------:R-:W-:Y:S05]  /*2350*/  BSYNC.RECONVERGENT B0 ;  /* 0x0000000000007941 */ /* 0x000fea0003800200 */
.L_x_18:
[C---:B------:R-:W-:Y:S01]  /*2360*/  LOP3.LUT R18, R30.reuse, 0x1, RZ, 0xc0, !PT ;  /* 0x000000011e127812 */ /* 0x040fe200078ec0ff */
[----:B------:R-:W-:Y:S01]  /*2370*/  FMUL R19, R31, R31 ;  /* 0x0000001f1f137220 */ /* 0x000fe20000400000 */
[----:B------:R-:W-:Y:S01]  /*2380*/  VIADD R30, R30, 0x1 ;  /* 0x000000011e1e7836 */ /* 0x000fe20000000000 */
[----:B------:R-:W-:Y:S01]  /*2390*/  ISETP.NE.AND P2, PT, R29, RZ, PT ;  /* 0x000000ff1d00720c */ /* 0x000fe20003f45270 */
[----:B------:R-:W-:Y:S01]  /*23a0*/  BSSY.RECONVERGENT B0, `(.L_x_23) ;  /* 0x0000069000007945 */ /* 0x000fe20003800200 */
[----:B------:R-:W-:Y:S01]  /*23b0*/  ISETP.NE.U32.AND P0, PT, R18, 0x1, PT ;  /* 0x000000011200780c */ /* 0x000fe20003f05070 */
[----:B------:R-:W-:Y:S01]  /*23c0*/  FFMA R18, R19, R23, -0.0013887860113754868507 ;  /* 0xbab607ed13127423 */ /* 0x000fe20000000017 */
[----:B------:R-:W-:Y:S02]  /*23d0*/  LOP3.LUT P1, RZ, R30, 0x2, RZ, 0xc0, !PT ;  /* 0x000000021eff7812 */ /* 0x000fe4000782c0ff */
[----:B------:R-:W-:Y:S02]  /*23e0*/  FSEL R21, R24, 0.0083327032625675201416, P0 ;  /* 0x3c0885e418157808 */ /* 0x000fe40000000000 */
[----:B------:R-:W-:-:S05]  /*23f0*/  FSEL R18, R18, -0.00019574658654164522886, P0 ;  /* 0xb94d415312127808 */ /* 0x000fca0000000000 */
[----:B------:R-:W-:Y:S01]  /*2400*/  FFMA R20, R19, R18, R21 ;  /* 0x0000001213147223 */ /* 0x000fe20000000015 */
[----:B------:R-:W-:Y:S02]  /*2410*/  FSEL R21, -R25, -0.16666662693023681641, P0 ;  /* 0xbe2aaaa819157808 */ /* 0x000fe40000000100 */
[----:B------:R-:W-:-:S03]  /*2420*/  FSEL R18, R31, 1, !P0 ;  /* 0x3f8000001f127808 */ /* 0x000fc60004000000 */
[C---:B------:R-:W-:Y:S02]  /*2430*/  FFMA R20, R19.reuse, R20, R21 ;  /* 0x0000001413147223 */ /* 0x040fe40000000015 */
[----:B------:R-:W-:-:S04]  /*2440*/  FFMA R19, R19, R18, RZ ;  /* 0x0000001213137223 */ /* 0x000fc800000000ff */
[----:B------:R-:W-:-:S04]  /*2450*/  FFMA R29, R19, R20, R18 ;  /* 0x00000014131d7223 */ /* 0x000fc80000000012 */
[----:B------:R-:W-:Y:S01]  /*2460*/  @P1 FADD R29, RZ, -R29 ;  /* 0x8000001dff1d1221 */ /* 0x000fe20000000000 */
[----:B------:R-:W-:Y:S06]  /*2470*/  @!P2 BRA `(.L_x_24) ;  /* 0x00000004006ca947 */ /* 0x000fec0003800000 */
[----:B------:R-:W-:-:S13]  /*2480*/  FSETP.NEU.AND P0, PT, |R12|, +INF , PT ;  /* 0x7f8000000c00780b */ /* 0x000fda0003f0d200 */
[----:B------:R-:W-:Y:S01]  /*2490*/  @!P0 FMUL R28, RZ, R12 ;  /* 0x0000000cff1c8220 */ /* 0x000fe20000400000 */
[----:B------:R-:W-:Y:S01]  /*24a0*/  @!P0 IMAD.MOV.U32 R27, RZ, RZ, RZ ;  /* 0x000000ffff1b8224 */ /* 0x000fe200078e00ff */
[----:B------:R-:W-:Y:S06]  /*24b0*/  @!P0 BRA `(.L_x_24) ;  /* 0x00000004005c8947 */ /* 0x000fec0003800000 */
[----:B------:R-:W-:Y:S01]  /*24c0*/  IMAD.SHL.U32 R18, R12, 0x100, RZ ;  /* 0x000001000c127824 */ /* 0x000fe200078e00ff */
[----:B------:R-:W-:Y:S01]  /*24d0*/  MOV R27, RZ ;  /* 0x000000ff001b7202 */ /* 0x000fe20000000f00 */
[----:B------:R-:W-:Y:S01]  /*24e0*/  IMAD.MOV.U32 R31, RZ, RZ, RZ ;  /* 0x000000ffff1f7224 */ /* 0x000fe200078e00ff */
[----:B------:R-:W-:Y:S02]  /*24f0*/  UMOV UR4, URZ ;  /* 0x000000ff00047c82 */ /* 0x000fe40008000000 */
[----:B------:R-:W-:-:S07]  /*2500*/  LOP3.LUT R33, R18, 0x80000000, RZ, 0xfc, !PT ;  /* 0x8000000012217812 */ /* 0x000fce00078efcff */
.L_x_25:
        /* <DEDUP_REMOVED lines=8> */
[C---:B------:R-:W-:Y:S02]  /*2590*/  ISETP.EQ.AND P5, PT, R18.reuse, RZ, PT ;  /* 0x000000ff1200720c */ /* 0x040fe40003fa2270 */
[C---:B------:R-:W-:Y:S02]  /*25a0*/  ISETP.EQ.AND P0, PT, R18.reuse, 0x4, PT ;  /* 0x000000041200780c */ /* 0x040fe40003f02270 */
[----:B------:R-:W-:-:S02]  /*25b0*/  ISETP.EQ.AND P1, PT, R18, 0x8, PT ;  /* 0x000000081200780c */ /* 0x000fc40003f22270 */
[C---:B------:R-:W-:Y:S02]  /*25c0*/  ISETP.EQ.AND P2, PT, R18.reuse, 0xc, PT ;  /* 0x0000000c1200780c */ /* 0x040fe40003f42270 */
[C---:B------:R-:W-:Y:S02]  /*25d0*/  ISETP.EQ.AND P3, PT, R18.reuse, 0x10, PT ;  /* 0x000000101200780c */ /* 0x040fe40003f62270 */
[----:B------:R-:W-:-:S03]  /*25e0*/  ISETP.EQ.AND P4, PT, R18, 0x14, PT ;  /* 0x000000141200780c */ /* 0x000fc60003f82270 */
[--C-:B------:R-:W-:Y:S01]  /*25f0*/  @P5 IMAD.MOV.U32 R13, RZ, RZ, R28.reuse ;  /* 0x000000ffff0d5224 */ /* 0x100fe200078e001c */
[----:B------:R-:W-:Y:S01]  /*2600*/  ISETP.NE.AND P5, PT, R31, 0x6, PT ;  /* 0x000000061f00780c */ /* 0x000fe20003fa5270 */
[--C-:B------:R-:W-:Y:S02]  /*2610*/  @P0 IMAD.MOV.U32 R14, RZ, RZ, R28.reuse ;  /* 0x000000ffff0e0224 */ /* 0x100fe400078e001c */
[--C-:B------:R-:W-:Y:S02]  /*2620*/  @P1 IMAD.MOV.U32 R15, RZ, RZ, R28.reuse ;  /* 0x000000ffff0f1224 */ /* 0x100fe400078e001c */
[--C-:B------:R-:W-:Y:S02]  /*2630*/  @P2 IMAD.MOV.U32 R16, RZ, RZ, R28.reuse ;  /* 0x000000ffff102224 */ /* 0x100fe400078e001c */
[----:B------:R-:W-:Y:S02]  /*2640*/  @P3 IMAD.MOV.U32 R17, RZ, RZ, R28 ;  /* 0x000000ffff113224 */ /* 0x000fe400078e001c */
[----:B------:R-:W-:-:S04]  /*2650*/  @P4 MOV R22, R28 ;  /* 0x0000001c00164202 */ /* 0x000fc80000000f00 */
[----:B------:R-:W-:Y:S05]  /*2660*/  @P5 BRA `(.L_x_25) ;  /* 0xfffffffc00a85947 */ /* 0x000fea000383ffff */
        /* <DEDUP_REMOVED lines=15> */
[----:B------:R-:W-:Y:S02]  /*2760*/  @P1 IMAD.MOV.U32 R19, RZ, RZ, R13 ;  /* 0x000000ffff131224 */ /* 0x000fe400078e000d */
[--C-:B------:R-:W-:Y:S01]  /*2770*/  @P1 IMAD.MOV.U32 R18, RZ, RZ, R14.reuse ;  /* 0x000000ffff121224 */ /* 0x100fe200078e000e */
[----:B------:R-:W-:Y:S01]  /*2780*/  ISETP.EQ.AND P1, PT, R20, RZ, PT ;  /* 0x000000ff1400720c */ /* 0x000fe20003f22270 */
[----:B------:R-:W-:Y:S02]  /*2790*/  @P5 IMAD.MOV.U32 R19, RZ, RZ, R14 ;  /* 0x000000ffff135224 */ /* 0x000fe400078e000e */
[--C-:B------:R-:W-:Y:S01]  /*27a0*/  @P5 IMAD.MOV.U32 R18, RZ, RZ, R15.reuse ;  /* 0x000000ffff125224 */ /* 0x100fe200078e000f */
[----:B------:R-:W-:Y:S01]  /*27b0*/  @P4 MOV R18, R16 ;  /* 0x0000001000124202 */ /* 0x000fe20000000f00 */
        /* <DEDUP_REMOVED lines=11> */
[----:B------:R-:W-:Y:S01]  /*2870*/  @P4 MOV R20, R14 ;  /* 0x0000000e00144202 */ /* 0x000fe20000000f00 */
[----:B------:R-:W-:Y:S01]  /*2880*/  @P3 IMAD.MOV.U32 R20, RZ, RZ, R15 ;  /* 0x000000ffff143224 */ /* 0x000fe200078e000f */
[----:B------:R-:W-:Y:S01]  /*2890*/  LOP3.LUT R21, R21, 0x1f, RZ, 0xc0, !PT ;  /* 0x0000001f15157812 */ /* 0x000fe200078ec0ff */
[----:B------:R-:W-:Y:S02]  /*28a0*/  @P2 IMAD.MOV.U32 R20, RZ, RZ, R16 ;  /* 0x000000ffff142224 */ /* 0x000fe400078e0010 */
[----:B------:R-:W-:Y:S01]  /*28b0*/  @P1 IMAD.MOV.U32 R20, RZ, RZ, R17 ;  /* 0x000000ffff141224 */ /* 0x000fe200078e0011 */
[----:B------:R-:W-:Y:S01]  /*28c0*/  SHF.L.W.U32.HI R18, R19, R21, R18 ;  /* 0x0000001513127219 */ /* 0x000fe20000010e12 */
[----:B------:R-:W-:-:S04]  /*28d0*/  @P0 IMAD.MOV.U32 R20, RZ, RZ, R22 ;  /* 0x000000ffff140224 */ /* 0x000fc800078e0016 */
[----:B------:R-:W-:-:S05]  /*28e0*/  @P6 IMAD.MOV.U32 R20, RZ, RZ, R27 ;  /* 0x000000ffff146224 */ /* 0x000fca00078e001b */
[----:B------:R-:W-:-:S07]  /*28f0*/  SHF.L.W.U32.HI R19, R20, R21, R19 ;  /* 0x0000001514137219 */ /* 0x000fce0000010e13 */
.L_x_27:
[----:B------:R-:W-:Y:S05]  /*2900*/  BSYNC.RECONVERGENT B1 ;  /* 0x0000000000017941 */ /* 0x000fea0003800200 */
.L_x_26:
[C-C-:B------:R-:W-:Y:S01]  /*2910*/  SHF.L.W.U32.HI R21, R19.reuse, 0x2, R18.reuse ;  /* 0x0000000213157819 */ /* 0x140fe20000010e12 */
[----:B------:R-:W-:Y:S01]  /*2920*/  IMAD.SHL.U32 R20, R19, 0x4, RZ ;  /* 0x0000000413147824 */ /* 0x000fe200078e00ff */
[----:B------:R-:W-:Y:S01]  /*2930*/  SHF.R.U32.HI R18, RZ, 0x1e, R18 ;  /* 0x0000001eff127819 */ /* 0x000fe20000011612 */
[----:B------:R-:W-:Y:S01]  /*2940*/  UMOV UR4, 0x54442d19 ;  /* 0x54442d1900047882 */ /* 0x000fe20000000000 */
[----:B------:R-:W-:Y:S01]  /*2950*/  SHF.R.S32.HI R28, RZ, 0x1f, R21 ;  /* 0x0000001fff1c7819 */ /* 0x000fe20000011415 */
[----:B------:R-:W-:Y:S01]  /*2960*/  UMOV UR5, 0x3bf921fb ;  /* 0x3bf921fb00057882 */ /* 0x000fe20000000000 */
[----:B------:R-:W-:Y:S02]  /*2970*/  LEA.HI R27, R21, R18, RZ, 0x1 ;  /* 0x00000012151b7211 */ /* 0x000fe400078f08ff */
[C---:B------:R-:W-:Y:S02]  /*2980*/  LOP3.LUT R19, R28.reuse, R21, RZ, 0x3c, !PT ;  /* 0x000000151c137212 */ /* 0x040fe400078e3cff */
[----:B------:R-:W-:-:S02]  /*2990*/  LOP3.LUT R18, R28, R20, RZ, 0x3c, !PT ;  /* 0x000000141c127212 */ /* 0x000fc400078e3cff */
[----:B------:R-:W-:Y:S02]  /*29a0*/  ISETP.GE.AND P1, PT, R12, RZ, PT ;  /* 0x000000ff0c00720c */ /* 0x000fe40003f26270 */
[----:B------:R-:W-:Y:S02]  /*29b0*/  LOP3.LUT R12, R21, R12, RZ, 0x3c, !PT ;  /* 0x0000000c150c7212 */ /* 0x000fe400078e3cff */
[----:B------:R-:W0:Y:S02]  /*29c0*/  I2F.F64.S64 R18, R18 ;  /* 0x0000001200127312 */ /* 0x000e240000301c00 */
[----:B------:R-:W-:Y:S01]  /*29d0*/  ISETP.GE.AND P0, PT, R12, RZ, PT ;  /* 0x000000ff0c00720c */ /* 0x000fe20003f06270 */
[----:B------:R-:W-:-:S06]  /*29e0*/  IMAD.MOV R12, RZ, RZ, -R27 ;  /* 0x000000ffff0c7224 */ /* 0x000fcc00078e0a1b */
[----:B------:R-:W-:Y:S01]  /*29f0*/  @!P1 MOV R27, R12 ;  /* 0x0000000c001b9202 */ /* 0x000fe20000000f00 */
[----:B0-----:R-:W-:-:S10]  /*2a00*/  DMUL R20, R18, UR4 ;  /* 0x0000000412147c28 */ /* 0x001fd40008000000 */
[----:B------:R-:W0:Y:S02]  /*2a10*/  F2F.F32.F64 R20, R20 ;  /* 0x0000001400147310 */ /* 0x000e240000301000 */
[----:B0-----:R-:W-:-:S07]  /*2a20*/  FSEL R28, -R20, R20, !P0 ;  /* 0x00000014141c7208 */ /* 0x001fce0004000100 */
.L_x_24:
[----:B------:R-:W-:Y:S05]  /*2a30*/  BSYNC.RECONVERGENT B0 ;  /* 0x0000000000007941 */ /* 0x000fea0003800200 */
.L_x_23:
[----:B------:R-:W-:Y:S01]  /*2a40*/  FMUL R12, R28, R28 ;  /* 0x0000001c1c0c7220 */ /* 0x000fe20000400000 */
[C---:B------:R-:W-:Y:S01]  /*2a50*/  LOP3.LUT R18, R27.reuse, 0x1, RZ, 0xc0, !PT ;  /* 0x000000011b127812 */ /* 0x040fe200078ec0ff */
[----:B------:R-:W-:Y:S01]  /*2a60*/  VIADD R27, R27, 0x1 ;  /* 0x000000011b1b7836 */ /* 0x000fe20000000000 */
[----:B------:R-:W0:Y:S01]  /*2a70*/  LDCU UR4, c[0x0][0x3a0] ;  /* 0x00007400ff0477ac */ /* 0x000e220008000800 */
[----:B------:R-:W-:Y:S01]  /*2a80*/  FFMA R23, R12, R23, -0.0013887860113754868507 ;  /* 0xbab607ed0c177423 */ /* 0x000fe20000000017 */
[----:B------:R-:W-:Y:S01]  /*2a90*/  ISETP.NE.U32.AND P0, PT, R18, 0x1, PT ;  /* 0x000000011200780c */ /* 0x000fe20003f05070 */
[----:B------:R-:W-:Y:S01]  /*2aa0*/  IMAD.MOV.U32 R21, RZ, RZ, 0x3d10ecef ;  /* 0x3d10ecefff157424 */ /* 0x000fe200078e00ff */
[----:B------:R-:W-:Y:S01]  /*2ab0*/  LOP3.LUT P1, RZ, R27, 0x2, RZ, 0xc0, !PT ;  /* 0x000000021bff7812 */ /* 0x000fe2000782c0ff */
[----:B------:R-:W-:Y:S01]  /*2ac0*/  BSSY.RECONVERGENT B0, `(.L_x_28) ;  /* 0x0000033000007945 */ /* 0x000fe20003800200 */
[----:B------:R-:W-:Y:S02]  /*2ad0*/  FSEL R19, R24, 0.0083327032625675201416, P0 ;  /* 0x3c0885e418137808 */ /* 0x000fe40000000000 */
[----:B------:R-:W-:-:S02]  /*2ae0*/  FSEL R23, R23, -0.00019574658654164522886, P0 ;  /* 0xb94d415317177808 */ /* 0x000fc40000000000 */
[----:B------:R-:W-:Y:S02]  /*2af0*/  FSEL R28, R28, 1, !P0 ;  /* 0x3f8000001c1c7808 */ /* 0x000fe40004000000 */
[----:B------:R-:W-:Y:S01]  /*2b00*/  FSEL R18, -R25, -0.16666662693023681641, P0 ;  /* 0xbe2aaaa819127808 */ /* 0x000fe20000000100 */
[C---:B------:R-:W-:Y:S02]  /*2b10*/  FFMA R23, R12.reuse, R23, R19 ;  /* 0x000000170c177223 */ /* 0x040fe40000000013 */
[C---:B------:R-:W-:Y:S02]  /*2b20*/  FFMA R19, R12.reuse, R28, RZ ;  /* 0x0000001c0c137223 */ /* 0x040fe400000000ff */
[----:B------:R-:W-:-:S04]  /*2b30*/  FFMA R18, R12, R23, R18 ;  /* 0x000000170c127223 */ /* 0x000fc80000000012 */
[----:B------:R-:W-:Y:S01]  /*2b40*/  FFMA R18, R19, R18, R28 ;  /* 0x0000001213127223 */ /* 0x000fe2000000001c */
[----:B------:R-:W-:-:S03]  /*2b50*/  IMAD.MOV.U32 R19, RZ, RZ, 0x3f000000 ;  /* 0x3f000000ff137424 */ /* 0x000fc600078e00ff */
[----:B------:R-:W-:-:S04]  /*2b60*/  @P1 FADD R18, RZ, -R18 ;  /* 0x80000012ff121221 */ /* 0x000fc80000000000 */
[----:B------:R-:W-:-:S05]  /*2b70*/  FFMA R26, R29, R18, R26 ;  /* 0x000000121d1a7223 */ /* 0x000fca000000001a */
[C---:B------:R-:W-:Y:S02]  /*2b80*/  FSETP.GT.AND P0, PT, R26.reuse, 1, PT ;  /* 0x3f8000001a00780b */ /* 0x040fe40003f04000 */
[----:B------:R-:W-:-:S04]  /*2b90*/  FMNMX.NAN R26, R26, -1, !PT ;  /* 0xbf8000001a1a7809 */ /* 0x000fc80007820000 */
[----:B------:R-:W-:-:S04]  /*2ba0*/  FSEL R26, R26, 1, !P0 ;  /* 0x3f8000001a1a7808 */ /* 0x000fc80004000000 */
[C---:B------:R-:W-:Y:S01]  /*2bb0*/  FSETP.NEU.AND P1, PT, |R26|.reuse, 1, PT ;  /* 0x3f8000001a00780b */ /* 0x040fe20003f2d200 */
[C---:B------:R-:W-:Y:S01]  /*2bc0*/  FFMA R12, |R26|.reuse, -R19, 0.5 ;  /* 0x3f0000001a0c7423 */ /* 0x040fe20000000a13 */
[----:B------:R-:W-:-:S03]  /*2bd0*/  FSETP.GT.AND P0, PT, |R26|, 0.56000000238418579102, PT ;  /* 0x3f0f5c291a00780b */ /* 0x000fc60003f04200 */
[----:B------:R-:W1:Y:S02]  /*2be0*/  MUFU.RSQ R19, R12 ;  /* 0x0000000c00137308 */ /* 0x000e640000001400 */
[----:B-1----:R-:W-:Y:S01]  /*2bf0*/  FMUL R18, R12, R19 ;  /* 0x000000130c127220 */ /* 0x002fe20000400000 */
[----:B------:R-:W-:-:S04]  /*2c00*/  FMUL R19, R19, -0.5 ;  /* 0xbf00000013137820 */ /* 0x000fc80000400000 */
[----:B------:R-:W-:-:S04]  /*2c10*/  FFMA R19, R18, R19, 0.5 ;  /* 0x3f00000012137423 */ /* 0x000fc80000000013 */
[----:B------:R-:W-:-:S05]  /*2c20*/  FFMA R19, R18, R19, R18 ;  /* 0x0000001312137223 */ /* 0x000fca0000000012 */
[----:B------:R-:W-:Y:S02]  /*2c30*/  FSEL R19, R19, RZ, P1 ;  /* 0x000000ff13137208 */ /* 0x000fe40000800000 */
[----:B------:R-:W-:Y:S02]  /*2c40*/  FSETP.GT.AND P1, PT, R26, 0.56000000238418579102, PT ;  /* 0x3f0f5c291a00780b */ /* 0x000fe40003f24000 */
[----:B------:R-:W-:-:S04]  /*2c50*/  FSEL R19, R19, |R26|, P0 ;  /* 0x4000001a13137208 */ /* 0x000fc80000000000 */
[----:B------:R-:W-:-:S05]  /*2c60*/  LOP3.LUT R19, R19, 0x80000000, R26, 0xb8, !PT ;  /* 0x8000000013137812 */ /* 0x000fca00078eb81a */
[----:B------:R-:W-:-:S04]  /*2c70*/  FMUL R12, R19, R19 ;  /* 0x00000013130c7220 */ /* 0x000fc80000400000 */
[----:B------:R-:W-:-:S04]  /*2c80*/  FFMA R21, R12, R21, 0.016980519518256187439 ;  /* 0x3c8b1abb0c157423 */ /* 0x000fc80000000015 */
[----:B------:R-:W-:-:S04]  /*2c90*/  FFMA R21, R12, R21, 0.030762933194637298584 ;  /* 0x3cfc028c0c157423 */ /* 0x000fc80000000015 */
[----:B------:R-:W-:-:S04]  /*2ca0*/  FFMA R21, R12, R21, 0.044709417968988418579 ;  /* 0x3d3721390c157423 */ /* 0x000fc80000000015 */
[----:B------:R-:W-:-:S04]  /*2cb0*/  FFMA R21, R12, R21, 0.074989043176174163818 ;  /* 0x3d9993db0c157423 */ /* 0x000fc80000000015 */
[----:B------:R-:W-:-:S04]  /*2cc0*/  FFMA R21, R12, R21, 0.16666707396507263184 ;  /* 0x3e2aaac60c157423 */ /* 0x000fc80000000015 */
[----:B------:R-:W-:-:S04]  /*2cd0*/  FMUL R12, R12, R21 ;  /* 0x000000150c0c7220 */ /* 0x000fc80000400000 */
[----:B------:R-:W-:Y:S01]  /*2ce0*/  FFMA R12, R19, R12, R19 ;  /* 0x0000000c130c7223 */ /* 0x000fe20000000013 */
[----:B------:R-:W-:-:S04]  /*2cf0*/  IMAD.MOV.U32 R19, RZ, RZ, 0x3fd774eb ;  /* 0x3fd774ebff137424 */ /* 0x000fc800078e00ff */
[----:B------:R-:W-:-:S05]  /*2d00*/  FSEL R18, R12, -R12, P0 ;  /* 0x8000000c0c127208 */ /* 0x000fca0000000000 */
[----:B------:R-:W-:-:S04]  /*2d10*/  @!P1 FFMA R12, R19, 0.93318945169448852539, R18 ;  /* 0x3f6ee581130c9823 */ /* 0x000fc80000000012 */
[----:B------:R-:W-:-:S04]  /*2d20*/  @P0 FADD R12, R12, R12 ;  /* 0x0000000c0c0c0221 */ /* 0x000fc80000000000 */
[----:B------:R-:W-:-:S05]  /*2d30*/  FMUL R12, R12, 6371 ;  /* 0x45c718000c0c7820 */ /* 0x000fca0000400000 */
[----:B0-----:R-:W-:-:S13]  /*2d40*/  FSETP.GEU.AND P0, PT, R12, UR4, PT ;  /* 0x000000040c007c0b */ /* 0x001fda000bf0e000 */
[----:B------:R-:W-:Y:S05]  /*2d50*/  @P0 BRA `(.L_x_29) ;  /* 0x0000000000240947 */ /* 0x000fea0003800000 */
[----:B------:R-:W0:Y:S01]  /*2d60*/  S2R R21, SR_TID.X ;  /* 0x0000000000157919 */ /* 0x000e220000002100 */
[----:B------:R-:W1:Y:S01]  /*2d70*/  LDC.64 R18, c[0x0][0x398] ;  /* 0x0000e600ff127b82 */ /* 0x000e620000000a00 */
[----:B------:R-:W3:Y:S02]  /*2d80*/  LDCU.64 UR4, c[0x0][0x398] ;  /* 0x00007300ff0477ac */ /* 0x000ee40008000a00 */
[----:B---3--:R-:W-:Y:S01]  /*2d90*/  LEA R20, P0, R8, UR4, 0x2 ;  /* 0x0000000408147c11 */ /* 0x008fe2000f8010ff */
[----:B0-----:R-:W-:-:S04]  /*2da0*/  IMAD R21, R0, UR10, R21 ;  /* 0x0000000a00157c24 */ /* 0x001fc8000f8e0215 */
[----:B-1----:R-:W-:Y:S01]  /*2db0*/  IMAD.WIDE.U32 R18, R21, 0x4, R18 ;  /* 0x0000000415127825 */ /* 0x002fe200078e0012 */
[----:B------:R-:W-:-:S04]  /*2dc0*/  LEA.HI.X R21, R8, UR5, R5, 0x2, P0 ;  /* 0x0000000508157c11 */ /* 0x000fc800080f1405 */
[----:B--2---:R0:W-:Y:S04]  /*2dd0*/  REDG.E.ADD.STRONG.GPU desc[UR8][R18.64], R10 ;  /* 0x0000000a1200798e */ /* 0x0041e8000c12e108 */
[----:B------:R0:W-:Y:S02]  /*2de0*/  REDG.E.ADD.STRONG.GPU desc[UR8][R20.64], R2 ;  /* 0x000000021400798e */ /* 0x0001e4000c12e108 */
.L_x_29:
[----:B------:R-:W-:Y:S05]  /*2df0*/  BSYNC.RECONVERGENT B0 ;  /* 0x0000000000007941 */ /* 0x000fea0003800200 */
.L_x_28:
[----:B------:R-:W1:Y:S01]  /*2e00*/  LDCU.64 UR4, c[0x0][0x3a8] ;  /* 0x00007500ff0477ac */ /* 0x000e620008000a00 */
[----:B------:R-:W-:-:S04]  /*2e10*/  VIADD R8, R6, 0x1 ;  /* 0x0000000106087836 */ /* 0x000fc80000000000 */
[--C-:B------:R-:W-:Y:S01]  /*2e20*/  IMAD.MOV.U32 R6, RZ, RZ, R8.reuse ;  /* 0x000000ffff067224 */ /* 0x100fe200078e0008 */
[----:B------:R-:W-:Y:S02]  /*2e30*/  SHF.R.S32.HI R5, RZ, 0x1f, R8 ;  /* 0x0000001fff057819 */ /* 0x000fe40000011408 */
[----:B-1----:R-:W-:-:S04]  /*2e40*/  ISETP.GE.U32.AND P0, PT, R8, UR4, PT ;  /* 0x0000000408007c0c */ /* 0x002fc8000bf06070 */
[----:B------:R-:W-:-:S13]  /*2e50*/  ISETP.GE.U32.AND.EX P0, PT, R5, UR5, PT, P0 ;  /* 0x0000000505007c0c */ /* 0x000fda000bf06100 */
[----:B------:R-:W-:Y:S05]  /*2e60*/  @!P0 BRA `(.L_x_30) ;  /* 0xffffffd400508947 */ /* 0x000fea000383ffff */
[----:B------:R-:W-:Y:S05]  /*2e70*/  EXIT ;  /* 0x000000000000794d */ /* 0x000fea0003800000 */
.L_x_31:
[----:B------:R-:W-:-:S00]  /*2e80*/  BRA `(.L_x_31) ;  /* 0xfffffffc00fc7947 */ /* 0x000fc0000383ffff */
[----:B------:R-:W-:-:S00]  /*2e90*/  NOP ;  /* 0x0000000000007918 */ /* 0x000fc00000000000 */
        /* <DEDUP_REMOVED lines=14> */
.L_x_32:


//--------------------- .nv.global.init           --------------------------
	.section	.nv.global.init,"aw",@progbits
	.align	4
.nv.global.init:
	.type		__cudart_i2opi_f,@object
	.size		__cudart_i2opi_f,(.L_0 - __cudart_i2opi_f)
__cudart_i2opi_f:
        /*0000*/ 	.byte	0x41, 0x90, 0x43, 0x3c, 0x99, 0x95, 0x62, 0xdb, 0xc0, 0xdd, 0x34, 0xf5, 0xd1, 0x57, 0x27, 0xfc
        /*0010*/ 	.byte	0x29, 0x15, 0x44, 0x4e, 0x6e, 0x83, 0xf9, 0xa2
.L_0:


//--------------------- .nv.shared._Z20calculate_populationPfS_PiS0_fm --------------------------
	.section	.nv.shared._Z20calculate_populationPfS_PiS0_fm,"aw",@nobits
	.sectionflags	@""
	.align	4
.nv.shared._Z20calculate_populationPfS_PiS0_fm:
	.zero		13312


//--------------------- .nv.shared.reserved.0     --------------------------
	.section	.nv.shared.reserved.0,"aw",@nobits
	.weak		__nv_reservedSMEM_offset_0_alias
	.size		__nv_reservedSMEM_offset_0_alias, 0, 64
	.other		__nv_reservedSMEM_offset_0_alias,@"STO_CUDA_RESERVED_SHARED STV_DEFAULT"
__nv_reservedSMEM_offset_0_alias:
	.zero		0
	.zero		64


//--------------------- .nv.constant0._Z20calculate_populationPfS_PiS0_fm --------------------------
	.section	.nv.constant0._Z20calculate_populationPfS_PiS0_fm,"a",@progbits
	.sectionflags	@""
	.align	4
.nv.constant0._Z20calculate_populationPfS_PiS0_fm:
	.zero		944


//--------------------- SYMBOLS --------------------------

	.type		.nv.reservedSmem.offset0,@object
	.size		.nv.reservedSmem.offset0,0x4
	.type		.nv.reservedSmem.cap,@object
	.size		.nv.reservedSmem.cap,0x4
